def attn_fwd(
    Q,
    K,
    V,
    Out,
    Lse,
    sm_scale,
    stride_qz,
    stride_qh,
    stride_qm,
    stride_qk,
    stride_kz,
    stride_kh,
    stride_kn,
    stride_kk,
    stride_vz,
    stride_vh,
    stride_vn,
    stride_vk,
    stride_oz,
    stride_oh,
    stride_om,
    stride_ok,
    seqlen_q,
    seqlen_k,
    BLOCK_M: tl.constexpr,
    BLOCK_N: tl.constexpr,
    HEAD_DIM: tl.constexpr,
    CAUSAL: tl.constexpr,
):
    start_m = tl.program_id(0)
    off_hz = tl.program_id(1)
    q_off = off_hz * stride_qh
    k_off = off_hz * stride_kh
    v_off = off_hz * stride_vh
    offs_m = start_m * BLOCK_M + tl.arange(0, BLOCK_M)
    offs_d = tl.arange(0, HEAD_DIM)
    offs_n = tl.arange(0, BLOCK_N)
    q_ptrs = Q + q_off + offs_m[:, None] * stride_qm + offs_d[None, :] * stride_qk
    k_ptrs = K + k_off + offs_d[:, None] * stride_kk + offs_n[None, :] * stride_kn
    v_ptrs = V + v_off + offs_n[:, None] * stride_vn + offs_d[None, :] * stride_vk
    m_i = tl.full([BLOCK_M], float("-inf"), dtype=tl.float32)
    l_i = tl.zeros([BLOCK_M], dtype=tl.float32) + 1.0
    acc = tl.zeros([BLOCK_M, HEAD_DIM], dtype=tl.float32)
    q = tl.load(q_ptrs)
    acc, l_i, m_i = _attn_fwd_inner(
        acc,
        l_i,
        m_i,
        q,
        k_ptrs,
        v_ptrs,
        sm_scale,
        stride_kn,
        stride_vn,
        start_m,
        seqlen_k,
        BLOCK_M,
        BLOCK_N,
        HEAD_DIM,
        CAUSAL,
    )
    acc = acc / l_i[:, None]
    lse = m_i + tl.math.log2(l_i) / 1.4426950408889634
    o_ptrs = (
        Out
        + off_hz * stride_oh
        + offs_m[:, None] * stride_om
        + offs_d[None, :] * stride_ok
    )
    tl.store(o_ptrs, acc.to(Out.dtype.element_ty))
    tl.store(Lse + off_hz * seqlen_q + offs_m, lse)

# config = {"BLOCK_M": 256, "BLOCK_N": 64, "HEAD_DIM": 16, "arch": "sm_80", "causal": false, "dtype": "fp16", "num_stages": 3, "num_warps": 8}
# arch = sm_80


// ===== COMPILED SASS (sm_80) =====

	.target	sm_80

	.elftype	@"ET_EXEC"


//--------------------- .note.nv.tkinfo           --------------------------
	.section	.note.nv.tkinfo,"",@"SHT_NOTE"
	.sectionflags	@"SHF_NOTE_NV_TKINFO"
	.tkinfo
        /*0018*/ 	.word	0x00000002
        /*0030*/ 	.string	""
        /*0030*/ 	.string	"ptxas"
        /*0030*/ 	.string	"Cuda compilation tools, release 13.0, V13.0.88"
        /*0030*/ 	.string	"Build cuda_13.0.r13.0/compiler.36424714_0"
        /*0030*/ 	.string	"-v  -suppress-debug-info  -lineinfo  -arch sm_80 "



//--------------------- .note.nv.cuinfo           --------------------------
	.section	.note.nv.cuinfo,"",@"SHT_NOTE"
	.sectionflags	@"SHF_NOTE_NV_CUINFO"
        /*0018*/ 	.short	0x0002
        /*001a*/ 	.short	0x0050
        /*001c*/ 	.short	0x0082
	.zero		2


//--------------------- .nv.info                  --------------------------
	.section	.nv.info,"",@"SHT_CUDA_INFO"
	.align	4


	//----- nvinfo : EIATTR_REGCOUNT
	.align		4
        /*0000*/ 	.byte	0x04, 0x2f
        /*0002*/ 	.short	(.L_2 - .L_1)
	.align		4
.L_1:
        /*0004*/ 	.word	index@(attn_fwd)
        /*0008*/ 	.word	0x0000008a


	//----- nvinfo : EIATTR_FRAME_SIZE
	.align		4
.L_2:
        /*000c*/ 	.byte	0x04, 0x11
        /*000e*/ 	.short	(.L_4 - .L_3)
	.align		4
.L_3:
        /*0010*/ 	.word	index@(attn_fwd)
        /*0014*/ 	.word	0x00000000


	//----- nvinfo : EIATTR_MIN_STACK_SIZE
	.align		4
.L_4:
        /*0018*/ 	.byte	0x04, 0x12
        /*001a*/ 	.short	(.L_6 - .L_5)
	.align		4
.L_5:
        /*001c*/ 	.word	index@(attn_fwd)
        /*0020*/ 	.word	0x00000000
.L_6:


//--------------------- .nv.info.attn_fwd         --------------------------
	.section	.nv.info.attn_fwd,"",@"SHT_CUDA_INFO"
	.sectionflags	@""
	.align	4


	//----- nvinfo : EIATTR_CUDA_API_VERSION
	.align		4
        /*0000*/ 	.byte	0x04, 0x37
        /*0002*/ 	.short	(.L_8 - .L_7)
.L_7:
        /*0004*/ 	.word	0x00000082


	//----- nvinfo : EIATTR_SW2861232_WAR
	.align		4
.L_8:
        /*0008*/ 	.byte	0x01, 0x35
	.zero		2


	//----- nvinfo : EIATTR_PARAM_CBANK
	.align		4
        /*000c*/ 	.byte	0x04, 0x0a
        /*000e*/ 	.short	(.L_10 - .L_9)
	.align		4
.L_9:
        /*0010*/ 	.word	index@(.nv.constant0.attn_fwd)
        /*0014*/ 	.short	0x0160
        /*0016*/ 	.short	0x0088


	//----- nvinfo : EIATTR_CBANK_PARAM_SIZE
	.align		4
.L_10:
        /*0018*/ 	.byte	0x03, 0x19
        /*001a*/ 	.short	0x0088


	//----- nvinfo : EIATTR_KPARAM_INFO
	.align		4
        /*001c*/ 	.byte	0x04, 0x17
        /*001e*/ 	.short	(.L_12 - .L_11)
.L_11:
        /*0020*/ 	.word	0x00000000
        /*0024*/ 	.short	0x0019
        /*0026*/ 	.short	0x0080
        /*0028*/ 	.byte	0x00, 0xf4, 0x21, 0x00


	//----- nvinfo : EIATTR_KPARAM_INFO
	.align		4
.L_12:
        /*002c*/ 	.byte	0x04, 0x17
        /*002e*/ 	.short	(.L_14 - .L_13)
.L_13:
        /*0030*/ 	.word	0x00000000
        /*0034*/ 	.short	0x0018
        /*0036*/ 	.short	0x0078
        /*0038*/ 	.byte	0x00, 0xf4, 0x21, 0x00


	//----- nvinfo : EIATTR_KPARAM_INFO
	.align		4
.L_14:
        /*003c*/ 	.byte	0x04, 0x17
        /*003e*/ 	.short	(.L_16 - .L_15)
.L_15:
        /*0040*/ 	.word	0x00000000
        /*0044*/ 	.short	0x0017
        /*0046*/ 	.short	0x0070
        /*0048*/ 	.byte	0x00, 0xf0, 0x11, 0x00


	//----- nvinfo : EIATTR_KPARAM_INFO
	.align		4
.L_16:
        /*004c*/ 	.byte	0x04, 0x17
        /*004e*/ 	.short	(.L_18 - .L_17)
.L_17:
        /*0050*/ 	.word	0x00000000
        /*0054*/ 	.short	0x0016
        /*0056*/ 	.short	0x006c
        /*0058*/ 	.byte	0x00, 0xf0, 0x11, 0x00


	//----- nvinfo : EIATTR_KPARAM_INFO
	.align		4
.L_18:
        /*005c*/ 	.byte	0x04, 0x17
        /*005e*/ 	.short	(.L_20 - .L_19)
.L_19:
        /*0060*/ 	.word	0x00000000
        /*0064*/ 	.short	0x0015
        /*0066*/ 	.short	0x0068
        /*0068*/ 	.byte	0x00, 0xf0, 0x11, 0x00


	//----- nvinfo : EIATTR_KPARAM_INFO
	.align		4
.L_20:
        /*006c*/ 	.byte	0x04, 0x17
        /*006e*/ 	.short	(.L_22 - .L_21)
.L_21:
        /*0070*/ 	.word	0x00000000
        /*0074*/ 	.short	0x0014
        /*0076*/ 	.short	0x0064
        /*0078*/ 	.byte	0x00, 0xf0, 0x11, 0x00


	//----- nvinfo : EIATTR_KPARAM_INFO
	.align		4
.L_22:
        /*007c*/ 	.byte	0x04, 0x17
        /*007e*/ 	.short	(.L_24 - .L_23)
.L_23:
        /*0080*/ 	.word	0x00000000
        /*0084*/ 	.short	0x0013
        /*0086*/ 	.short	0x0060
        /*0088*/ 	.byte	0x00, 0xf0, 0x11, 0x00


	//----- nvinfo : EIATTR_KPARAM_INFO
	.align		4
.L_24:
        /*008c*/ 	.byte	0x04, 0x17
        /*008e*/ 	.short	(.L_26 - .L_25)
.L_25:
        /*0090*/ 	.word	0x00000000
        /*0094*/ 	.short	0x0012
        /*0096*/ 	.short	0x005c
        /*0098*/ 	.byte	0x00, 0xf0, 0x11, 0x00


	//----- nvinfo : EIATTR_KPARAM_INFO
	.align		4
.L_26:
        /*009c*/ 	.byte	0x04, 0x17
        /*009e*/ 	.short	(.L_28 - .L_27)
.L_27:
        /*00a0*/ 	.word	0x00000000
        /*00a4*/ 	.short	0x0011
        /*00a6*/ 	.short	0x0058
        /*00a8*/ 	.byte	0x00, 0xf0, 0x11, 0x00


	//----- nvinfo : EIATTR_KPARAM_INFO
	.align		4
.L_28:
        /*00ac*/ 	.byte	0x04, 0x17
        /*00ae*/ 	.short	(.L_30 - .L_29)
.L_29:
        /*00b0*/ 	.word	0x00000000
        /*00b4*/ 	.short	0x0010
        /*00b6*/ 	.short	0x0054
        /*00b8*/ 	.byte	0x00, 0xf0, 0x11, 0x00


	//----- nvinfo : EIATTR_KPARAM_INFO
	.align		4
.L_30:
        /*00bc*/ 	.byte	0x04, 0x17
        /*00be*/ 	.short	(.L_32 - .L_31)
.L_31:
        /*00c0*/ 	.word	0x00000000
        /*00c4*/ 	.short	0x000f
        /*00c6*/ 	.short	0x0050
        /*00c8*/ 	.byte	0x00, 0xf0, 0x11, 0x00


	//----- nvinfo : EIATTR_KPARAM_INFO
	.align		4
.L_32:
        /*00cc*/ 	.byte	0x04, 0x17
        /*00ce*/ 	.short	(.L_34 - .L_33)
.L_33:
        /*00d0*/ 	.word	0x00000000
        /*00d4*/ 	.short	0x000e
        /*00d6*/ 	.short	0x004c
        /*00d8*/ 	.byte	0x00, 0xf0, 0x11, 0x00


	//----- nvinfo : EIATTR_KPARAM_INFO
	.align		4
.L_34:
        /*00dc*/ 	.byte	0x04, 0x17
        /*00de*/ 	.short	(.L_36 - .L_35)
.L_35:
        /*00e0*/ 	.word	0x00000000
        /*00e4*/ 	.short	0x000d
        /*00e6*/ 	.short	0x0048
        /*00e8*/ 	.byte	0x00, 0xf0, 0x11, 0x00


	//----- nvinfo : EIATTR_KPARAM_INFO
	.align		4
.L_36:
        /*00ec*/ 	.byte	0x04, 0x17
        /*00ee*/ 	.short	(.L_38 - .L_37)
.L_37:
        /*00f0*/ 	.word	0x00000000
        /*00f4*/ 	.short	0x000c
        /*00f6*/ 	.short	0x0044
        /*00f8*/ 	.byte	0x00, 0xf0, 0x11, 0x00


	//----- nvinfo : EIATTR_KPARAM_INFO
	.align		4
.L_38:
        /*00fc*/ 	.byte	0x04, 0x17
        /*00fe*/ 	.short	(.L_40 - .L_39)
.L_39:
        /*0100*/ 	.word	0x00000000
        /*0104*/ 	.short	0x000b
        /*0106*/ 	.short	0x0040
        /*0108*/ 	.byte	0x00, 0xf0, 0x11, 0x00


	//----- nvinfo : EIATTR_KPARAM_INFO
	.align		4
.L_40:
        /*010c*/ 	.byte	0x04, 0x17
        /*010e*/ 	.short	(.L_42 - .L_41)
.L_41:
        /*0110*/ 	.word	0x00000000
        /*0114*/ 	.short	0x000a
        /*0116*/ 	.short	0x003c
        /*0118*/ 	.byte	0x00, 0xf0, 0x11, 0x00


	//----- nvinfo : EIATTR_KPARAM_INFO
	.align		4
.L_42:
        /*011c*/ 	.byte	0x04, 0x17
        /*011e*/ 	.short	(.L_44 - .L_43)
.L_43:
        /*0120*/ 	.word	0x00000000
        /*0124*/ 	.short	0x0009
        /*0126*/ 	.short	0x0038
        /*0128*/ 	.byte	0x00, 0xf0, 0x11, 0x00


	//----- nvinfo : EIATTR_KPARAM_INFO
	.align		4
.L_44:
        /*012c*/ 	.byte	0x04, 0x17
        /*012e*/ 	.short	(.L_46 - .L_45)
.L_45:
        /*0130*/ 	.word	0x00000000
        /*0134*/ 	.short	0x0008
        /*0136*/ 	.short	0x0034
        /*0138*/ 	.byte	0x00, 0xf0, 0x11, 0x00


	//----- nvinfo : EIATTR_KPARAM_INFO
	.align		4
.L_46:
        /*013c*/ 	.byte	0x04, 0x17
        /*013e*/ 	.short	(.L_48 - .L_47)
.L_47:
        /*0140*/ 	.word	0x00000000
        /*0144*/ 	.short	0x0007
        /*0146*/ 	.short	0x0030
        /*0148*/ 	.byte	0x00, 0xf0, 0x11, 0x00


	//----- nvinfo : EIATTR_KPARAM_INFO
	.align		4
.L_48:
        /*014c*/ 	.byte	0x04, 0x17
        /*014e*/ 	.short	(.L_50 - .L_49)
.L_49:
        /*0150*/ 	.word	0x00000000
        /*0154*/ 	.short	0x0006
        /*0156*/ 	.short	0x002c
        /*0158*/ 	.byte	0x00, 0xf0, 0x11, 0x00


	//----- nvinfo : EIATTR_KPARAM_INFO
	.align		4
.L_50:
        /*015c*/ 	.byte	0x04, 0x17
        /*015e*/ 	.short	(.L_52 - .L_51)
.L_51:
        /*0160*/ 	.word	0x00000000
        /*0164*/ 	.short	0x0005
        /*0166*/ 	.short	0x0028
        /*0168*/ 	.byte	0x00, 0xf0, 0x11, 0x00


	//----- nvinfo : EIATTR_KPARAM_INFO
	.align		4
.L_52:
        /*016c*/ 	.byte	0x04, 0x17
        /*016e*/ 	.short	(.L_54 - .L_53)
.L_53:
        /*0170*/ 	.word	0x00000000
        /*0174*/ 	.short	0x0004
        /*0176*/ 	.short	0x0020
        /*0178*/ 	.byte	0x00, 0xf4, 0x21, 0x00


	//----- nvinfo : EIATTR_KPARAM_INFO
	.align		4
.L_54:
        /*017c*/ 	.byte	0x04, 0x17
        /*017e*/ 	.short	(.L_56 - .L_55)
.L_55:
        /*0180*/ 	.word	0x00000000
        /*0184*/ 	.short	0x0003
        /*0186*/ 	.short	0x0018
        /*0188*/ 	.byte	0x00, 0xf4, 0x21, 0x00


	//----- nvinfo : EIATTR_KPARAM_INFO
	.align		4
.L_56:
        /*018c*/ 	.byte	0x04, 0x17
        /*018e*/ 	.short	(.L_58 - .L_57)
.L_57:
        /*0190*/ 	.word	0x00000000
        /*0194*/ 	.short	0x0002
        /*0196*/ 	.short	0x0010
        /*0198*/ 	.byte	0x00, 0xf4, 0x21, 0x00


	//----- nvinfo : EIATTR_KPARAM_INFO
	.align		4
.L_58:
        /*019c*/ 	.byte	0x04, 0x17
        /*019e*/ 	.short	(.L_60 - .L_59)
.L_59:
        /*01a0*/ 	.word	0x00000000
        /*01a4*/ 	.short	0x0001
        /*01a6*/ 	.short	0x0008
        /*01a8*/ 	.byte	0x00, 0xf4, 0x21, 0x00


	//----- nvinfo : EIATTR_KPARAM_INFO
	.align		4
.L_60:
        /*01ac*/ 	.byte	0x04, 0x17
        /*01ae*/ 	.short	(.L_62 - .L_61)
.L_61:
        /*01b0*/ 	.word	0x00000000
        /*01b4*/ 	.short	0x0000
        /*01b6*/ 	.short	0x0000
        /*01b8*/ 	.byte	0x00, 0xf4, 0x21, 0x00


	//----- nvinfo : EIATTR_MAXREG_COUNT
	.align		4
.L_62:
        /*01bc*/ 	.byte	0x03, 0x1b
        /*01be*/ 	.short	0x00ff


	//----- nvinfo : EIATTR_NUM_BARRIERS
	.align		4
        /*01c0*/ 	.byte	0x02, 0x4c
        /*01c2*/ 	.byte	0x01
	.zero		1


	//----- nvinfo : EIATTR_MERCURY_ISA_VERSION
	.align		4
        /*01c4*/ 	.byte	0x03, 0x5f
        /*01c6*/ 	.short	0x0000


	//----- nvinfo : EIATTR_COOP_GROUP_MASK_REGIDS
	.align		4
        /*01c8*/ 	.byte	0x04, 0x29
        /*01ca*/ 	.short	(.L_64 - .L_63)


	//   ....[0]....
.L_63:
        /*01cc*/ 	.word	0xffffffff


	//   ....[1]....
        /*01d0*/ 	.word	0xffffffff


	//   ....[2]....
        /*01d4*/ 	.word	0xffffffff


	//   ....[3]....
        /*01d8*/ 	.word	0xffffffff


	//   ....[4]....
        /*01dc*/ 	.word	0xffffffff


	//   ....[5]....
        /*01e0*/ 	.word	0xffffffff


	//   ....[6]....
        /*01e4*/ 	.word	0xffffffff


	//   ....[7]....
        /*01e8*/ 	.word	0xffffffff


	//   ....[8]....
        /*01ec*/ 	.word	0xffffffff


	//   ....[9]....
        /*01f0*/ 	.word	0xffffffff


	//   ....[10]....
        /*01f4*/ 	.word	0xffffffff


	//   ....[11]....
        /*01f8*/ 	.word	0xffffffff


	//   ....[12]....
        /*01fc*/ 	.word	0xffffffff


	//   ....[13]....
        /*0200*/ 	.word	0xffffffff


	//   ....[14]....
        /*0204*/ 	.word	0xffffffff


	//   ....[15]....
        /*0208*/ 	.word	0xffffffff


	//----- nvinfo : EIATTR_COOP_GROUP_INSTR_OFFSETS
	.align		4
.L_64:
        /*020c*/ 	.byte	0x04, 0x28
        /*020e*/ 	.short	(.L_66 - .L_65)


	//   ....[0]....
.L_65:
        /*0210*/ 	.word	0x000013d0


	//   ....[1]....
        /*0214*/ 	.word	0x000013f0


	//   ....[2]....
        /*0218*/ 	.word	0x00001410


	//   ....[3]....
        /*021c*/ 	.word	0x00001430


	//   ....[4]....
        /*0220*/ 	.word	0x00001800


	//   ....[5]....
        /*0224*/ 	.word	0x00001840


	//   ....[6]....
        /*0228*/ 	.word	0x00001ae0


	//   ....[7]....
        /*022c*/ 	.word	0x00001b00


	//   ....[8]....
        /*0230*/ 	.word	0x00002d40


	//   ....[9]....
        /*0234*/ 	.word	0x00002d50


	//   ....[10]....
        /*0238*/ 	.word	0x00002d60


	//   ....[11]....
        /*023c*/ 	.word	0x00002d70


	//   ....[12]....
        /*0240*/ 	.word	0x00002e30


	//   ....[13]....
        /*0244*/ 	.word	0x00002e40


	//   ....[14]....
        /*0248*/ 	.word	0x00002e60


	//   ....[15]....
        /*024c*/ 	.word	0x00002e70


	//----- nvinfo : EIATTR_EXIT_INSTR_OFFSETS
	.align		4
.L_66:
        /*0250*/ 	.byte	0x04, 0x1c
        /*0252*/ 	.short	(.L_68 - .L_67)


	//   ....[0]....
.L_67:
        /*0254*/ 	.word	0x000044b0


	//----- nvinfo : EIATTR_REQNTID
	.align		4
.L_68:
        /*0258*/ 	.byte	0x04, 0x10
        /*025a*/ 	.short	(.L_70 - .L_69)
.L_69:
        /*025c*/ 	.word	0x00000100
        /*0260*/ 	.word	0x00000001
        /*0264*/ 	.word	0x00000001
.L_70:


//--------------------- .nv.callgraph             --------------------------
	.section	.nv.callgraph,"",@"SHT_CUDA_CALLGRAPH"
	.align	4
	.sectionentsize	8
	.align		4
        /*0000*/ 	.word	0x00000000
	.align		4
        /*0004*/ 	.word	0xffffffff
	.align		4
        /*0008*/ 	.word	0x00000000
	.align		4
        /*000c*/ 	.word	0xfffffffe
	.align		4
        /*0010*/ 	.word	0x00000000
	.align		4
        /*0014*/ 	.word	0xfffffffd
	.align		4
        /*0018*/ 	.word	0x00000000
	.align		4
        /*001c*/ 	.word	0xfffffffc


//--------------------- .nv.rel.action            --------------------------
	.section	.nv.rel.action,"",@"SHT_CUDA_RELOCINFO"
	.align	8
	.sectionentsize	8
        /*0000*/ 	.byte	0x73, 0x00, 0x00, 0x00, 0x00, 0x00, 0x00, 0x00, 0x00, 0x00, 0x00, 0x11, 0x25, 0x00, 0x05, 0x36


//--------------------- .nv.constant4             --------------------------
	.section	.nv.constant4,"a",@progbits
	.align	8
	.align		8
.nv.constant4:
        /*0000*/ 	.dword	_$_str


//--------------------- .nv.constant0.attn_fwd    --------------------------
	.section	.nv.constant0.attn_fwd,"a",@progbits
	.sectionflags	@""
	.align	4
.nv.constant0.attn_fwd:
	.zero		488


//--------------------- .text.attn_fwd            --------------------------
	.section	.text.attn_fwd,"ax",@progbits
	.sectioninfo	@"SHI_REGISTERS=138"
	.align	128
        .global         attn_fwd
        .type           attn_fwd,@function
        .size           attn_fwd,(.L_x_3 - attn_fwd)
        .other          attn_fwd,@"STO_CUDA_ENTRY STV_DEFAULT"
attn_fwd:
.text.attn_fwd:
[----:B------:R-:W-:Y:S02]  /*0000*/  MOV R1, c[0x0][0x28] ;  /* 0x00000a0000017a02 */ /* 0x000fe40000000f00 */
[----:B------:R-:W0:Y:S01]  /*0010*/  S2R R0, SR_TID.X ;  /* 0x0000000000007919 */ /* 0x000e220000002100 */
[----:B------:R-:W-:Y:S01]  /*0020*/  MOV R35, c[0x0][0x198] ;  /* 0x0000660000237a02 */ /* 0x000fe20000000f00 */
[----:B------:R-:W-:Y:S02]  /*0030*/  ULDC.64 UR4, c[0x0][0x118] ;  /* 0x0000460000047ab9 */ /* 0x000fe40000000a00 */
[----:B------:R-:W1:Y:S01]  /*0040*/  S2R R91, SR_CTAID.X ;  /* 0x00000000005b7919 */ /* 0x000e620000002500 */
[C---:B------:R-:W-:Y:S01]  /*0050*/  SHF.L.U32 R19, R35.reuse, 0x3, RZ ;  /* 0x0000000323137819 */ /* 0x040fe200000006ff */
[C---:B------:R-:W-:Y:S01]  /*0060*/  IMAD R15, R35.reuse, 0x6, RZ ;  /* 0x00000006230f7824 */ /* 0x040fe200078e02ff */
[C---:B------:R-:W-:Y:S01]  /*0070*/  SHF.L.U32 R7, R35.reuse, 0x1, RZ ;  /* 0x0000000123077819 */ /* 0x040fe200000006ff */
[----:B------:R-:W2:Y:S01]  /*0080*/  S2R R90, SR_CTAID.Y ;  /* 0x00000000005a7919 */ /* 0x000ea20000002600 */
[C---:B------:R-:W-:Y:S01]  /*0090*/  IMAD R23, R35.reuse, 0xa, RZ ;  /* 0x0000000a23177824 */ /* 0x040fe200078e02ff */
[CC--:B------:R-:W-:Y:S01]  /*00a0*/  LEA R9, R35.reuse, R35.reuse, 0x1 ;  /* 0x0000002323097211 */ /* 0x0c0fe200078e08ff */
[C---:B------:R-:W-:Y:S01]  /*00b0*/  IMAD R27, R35.reuse, 0xc, RZ ;  /* 0x0000000c231b7824 */ /* 0x040fe200078e02ff */
[C---:B------:R-:W-:Y:S01]  /*00c0*/  SHF.L.U32 R11, R35.reuse, 0x2, RZ ;  /* 0x00000002230b7819 */ /* 0x040fe200000006ff */
[C---:B------:R-:W-:Y:S01]  /*00d0*/  IMAD R31, R35.reuse, 0xe, RZ ;  /* 0x0000000e231f7824 */ /* 0x040fe200078e02ff */
[CC--:B------:R-:W-:Y:S01]  /*00e0*/  LEA R13, R35.reuse, R35.reuse, 0x2 ;  /* 0x00000023230d7211 */ /* 0x0c0fe200078e10ff */
[C---:B------:R-:W-:Y:S01]  /*00f0*/  IMAD R37, R35.reuse, 0x14, RZ ;  /* 0x0000001423257824 */ /* 0x040fe200078e02ff */
[CC--:B------:R-:W-:Y:S01]  /*0100*/  LEA R21, R35.reuse, R35.reuse, 0x3 ;  /* 0x0000002323157211 */ /* 0x0c0fe200078e18ff */
[C---:B------:R-:W-:Y:S01]  /*0110*/  IMAD R39, R35.reuse, 0x16, RZ ;  /* 0x0000001623277824 */ /* 0x040fe200078e02ff */
[CC--:B------:R-:W-:Y:S01]  /*0120*/  LEA R17, R35.reuse, -R35.reuse, 0x3 ;  /* 0x8000002323117211 */ /* 0x0c0fe200078e18ff */
[C---:B------:R-:W-:Y:S01]  /*0130*/  IMAD R41, R35.reuse, 0x18, RZ ;  /* 0x0000001823297824 */ /* 0x040fe200078e02ff */
[C---:B------:R-:W-:Y:S01]  /*0140*/  LEA R33, R35.reuse, -R35, 0x4 ;  /* 0x8000002323217211 */ /* 0x040fe200078e20ff */
[----:B------:R-:W-:-:S02]  /*0150*/  IMAD R43, R35, 0x1a, RZ ;  /* 0x0000001a232b7824 */ /* 0x000fc400078e02ff */
[C---:B------:R-:W-:Y:S01]  /*0160*/  IMAD R45, R35.reuse, 0x1c, RZ ;  /* 0x0000001c232d7824 */ /* 0x040fe200078e02ff */
[----:B0-----:R-:W-:Y:S01]  /*0170*/  LOP3.LUT R34, R0, 0xff, RZ, 0xc0, !PT ;  /* 0x000000ff00227812 */ /* 0x001fe200078ec0ff */
[C---:B------:R-:W-:Y:S02]  /*0180*/  IMAD R25, R35.reuse, 0xb, RZ ;  /* 0x0000000b23197824 */ /* 0x040fe400078e02ff */
[----:B------:R-:W-:Y:S01]  /*0190*/  IMAD R47, R35, 0x1e, RZ ;  /* 0x0000001e232f7824 */ /* 0x000fe200078e02ff */
[----:B-1----:R-:W-:Y:S01]  /*01a0*/  LEA R91, R91, R34, 0x8 ;  /* 0x000000225b5b7211 */ /* 0x002fe200078e40ff */
[----:B------:R-:W-:Y:S02]  /*01b0*/  IMAD R29, R35, 0xd, RZ ;  /* 0x0000000d231d7824 */ /* 0x000fe400078e02ff */
[----:B--2---:R-:W-:Y:S02]  /*01c0*/  IMAD R2, R90, c[0x0][0x190], RZ ;  /* 0x000064005a027a24 */ /* 0x004fe400078e02ff */
[----:B------:R-:W-:-:S02]  /*01d0*/  IMAD R5, R91, c[0x0][0x194], RZ ;  /* 0x000065005b057a24 */ /* 0x000fc400078e02ff */
[C---:B------:R-:W-:Y:S01]  /*01e0*/  IMAD.HI R4, R2.reuse, 0x2, RZ ;  /* 0x0000000202047827 */ /* 0x040fe200078e02ff */
[----:B------:R-:W-:Y:S02]  /*01f0*/  SHF.L.U32 R3, R2, 0x1, RZ ;  /* 0x0000000102037819 */ /* 0x000fe400000006ff */
[C---:B------:R-:W-:Y:S01]  /*0200*/  SHF.L.U32 R6, R5.reuse, 0x1, RZ ;  /* 0x0000000105067819 */ /* 0x040fe200000006ff */
[----:B------:R-:W-:-:S03]  /*0210*/  IMAD.HI R5, R5, 0x2, RZ ;  /* 0x0000000205057827 */ /* 0x000fc600078e02ff */
[----:B------:R-:W-:-:S04]  /*0220*/  IADD3 R2, P0, P1, R6, c[0x0][0x160], R3 ;  /* 0x0000580006027a10 */ /* 0x000fc8000791e003 */
[----:B------:R-:W-:Y:S01]  /*0230*/  IADD3.X R3, R5, c[0x0][0x164], R4, P0, P1 ;  /* 0x0000590005037a10 */ /* 0x000fe200007e2404 */
[C---:B------:R-:W-:Y:S01]  /*0240*/  IMAD R5, R35.reuse, 0x12, RZ ;  /* 0x0000001223057824 */ /* 0x040fe200078e02ff */
[CC--:B------:R-:W-:Y:S02]  /*0250*/  LEA R18, P3, R35.reuse, R2.reuse, 0x4 ;  /* 0x0000000223127211 */ /* 0x0c0fe400078620ff */
[-C--:B------:R-:W-:Y:S02]  /*0260*/  LEA R6, P5, R35, R2.reuse, 0x2 ;  /* 0x0000000223067211 */ /* 0x080fe400078a10ff */
[-C--:B------:R-:W-:Y:S02]  /*0270*/  IADD3 R8, P6, R15, R2.reuse, RZ ;  /* 0x000000020f087210 */ /* 0x080fe40007fde0ff */
[----:B------:R-:W-:Y:S02]  /*0280*/  LEA.HI.X.SX32 R19, R19, R3, 0x1, P3 ;  /* 0x0000000313137211 */ /* 0x000fe400018f0eff */
[----:B------:R-:W-:-:S02]  /*0290*/  LEA R10, P3, R35, R2, 0x3 ;  /* 0x00000002230a7211 */ /* 0x000fc400078618ff */
[CC--:B------:R-:W-:Y:S01]  /*02a0*/  IADD3 R4, P4, R7.reuse, R2.reuse, RZ ;  /* 0x0000000207047210 */ /* 0x0c0fe20007f9e0ff */
[----:B------:R-:W2:Y:S01]  /*02b0*/  LDG.E.U16 R18, [R18.64] ;  /* 0x0000000412127981 */ /* 0x000ea2000c1e1500 */
[-C--:B------:R-:W-:Y:S02]  /*02c0*/  LEA.HI.X.SX32 R7, R7, R3.reuse, 0x1, P5 ;  /* 0x0000000307077211 */ /* 0x080fe400028f0eff */
[-C--:B------:R-:W-:Y:S02]  /*02d0*/  IADD3 R12, P5, R23, R2.reuse, RZ ;  /* 0x00000002170c7210 */ /* 0x080fe40007fbe0ff */
[-C--:B------:R-:W-:Y:S01]  /*02e0*/  LEA.HI.X.SX32 R9, R9, R3.reuse, 0x1, P6 ;  /* 0x0000000309097211 */ /* 0x080fe200030f0eff */
[----:B------:R0:W3:Y:S01]  /*02f0*/  LDG.E.U16 R6, [R6.64] ;  /* 0x0000000406067981 */ /* 0x0000e2000c1e1500 */
[-C--:B------:R-:W-:Y:S02]  /*0300*/  IADD3 R20, P0, R5, R2.reuse, RZ ;  /* 0x0000000205147210 */ /* 0x080fe40007f1e0ff */
[----:B------:R-:W-:Y:S01]  /*0310*/  IADD3 R14, P6, R27, R2, RZ ;  /* 0x000000021b0e7210 */ /* 0x000fe20007fde0ff */
[----:B------:R1:W4:Y:S01]  /*0320*/  LDG.E.U16 R8, [R8.64] ;  /* 0x0000000408087981 */ /* 0x000322000c1e1500 */
[----:B------:R-:W-:-:S02]  /*0330*/  LEA.HI.X.SX32 R11, R11, R3, 0x1, P3 ;  /* 0x000000030b0b7211 */ /* 0x000fc400018f0eff */
[-C--:B------:R-:W-:Y:S02]  /*0340*/  IADD3 R22, P2, R37, R2.reuse, RZ ;  /* 0x0000000225167210 */ /* 0x080fe40007f5e0ff */
[-C--:B------:R-:W-:Y:S01]  /*0350*/  IADD3 R16, P3, R31, R2.reuse, RZ ;  /* 0x000000021f107210 */ /* 0x080fe20007f7e0ff */
[----:B------:R5:W3:Y:S01]  /*0360*/  LDG.E.U16 R10, [R10.64] ;  /* 0x000000040a0a7981 */ /* 0x000ae2000c1e1500 */
[-C--:B------:R-:W-:Y:S02]  /*0370*/  IADD3 R24, P1, R39, R2.reuse, RZ ;  /* 0x0000000227187210 */ /* 0x080fe40007f3e0ff */
[-C--:B------:R-:W-:Y:S02]  /*0380*/  LEA.HI.X.SX32 R5, R35, R3.reuse, 0x1, P4 ;  /* 0x0000000323057211 */ /* 0x080fe400020f0eff */
[-C--:B------:R-:W-:Y:S02]  /*0390*/  IADD3 R26, P4, R41, R2.reuse, RZ ;  /* 0x00000002291a7210 */ /* 0x080fe40007f9e0ff */
[----:B------:R-:W-:Y:S01]  /*03a0*/  LEA.HI.X.SX32 R13, R13, R3, 0x1, P5 ;  /* 0x000000030d0d7211 */ /* 0x000fe200028f0eff */
[----:B------:R0:W3:Y:S01]  /*03b0*/  LDG.E.U16 R4, [R4.64] ;  /* 0x0000000404047981 */ /* 0x0000e2000c1e1500 */
[----:B------:R-:W-:-:S02]  /*03c0*/  IADD3 R28, P5, R43, R2, RZ ;  /* 0x000000022b1c7210 */ /* 0x000fc40007fbe0ff */
[-C--:B------:R-:W-:Y:S01]  /*03d0*/  LEA.HI.X.SX32 R15, R15, R3.reuse, 0x1, P6 ;  /* 0x000000030f0f7211 */ /* 0x080fe200030f0eff */
[----:B------:R0:W3:Y:S01]  /*03e0*/  LDG.E.U16 R12, [R12.64] ;  /* 0x000000040c0c7981 */ /* 0x0000e2000c1e1500 */
[-C--:B------:R-:W-:Y:S02]  /*03f0*/  LEA.HI.X.SX32 R21, R21, R3.reuse, 0x1, P0 ;  /* 0x0000000315157211 */ /* 0x080fe400000f0eff */
[-C--:B------:R-:W-:Y:S01]  /*0400*/  IADD3 R30, P6, R45, R2.reuse, RZ ;  /* 0x000000022d1e7210 */ /* 0x080fe20007fde0ff */
[----:B------:R0:W3:Y:S01]  /*0410*/  LDG.E.U16 R14, [R14.64] ;  /* 0x000000040e0e7981 */ /* 0x0000e2000c1e1500 */
[-C--:B------:R-:W-:Y:S02]  /*0420*/  LEA.HI.X.SX32 R17, R17, R3.reuse, 0x1, P3 ;  /* 0x0000000311117211 */ /* 0x080fe400018f0eff */
[----:B------:R-:W-:Y:S01]  /*0430*/  LEA.HI.X.SX32 R23, R23, R3, 0x1, P2 ;  /* 0x0000000317177211 */ /* 0x000fe200010f0eff */
[----:B------:R-:W3:Y:S01]  /*0440*/  LDG.E.U16 R20, [R20.64] ;  /* 0x0000000414147981 */ /* 0x000ee2000c1e1500 */
[----:B------:R-:W-:-:S02]  /*0450*/  IADD3 R32, P3, R47, R2, RZ ;  /* 0x000000022f207210 */ /* 0x000fc40007f7e0ff */
[-C--:B------:R-:W-:Y:S01]  /*0460*/  LEA.HI.X.SX32 R25, R25, R3.reuse, 0x1, P1 ;  /* 0x0000000319197211 */ /* 0x080fe200008f0eff */
[----:B------:R0:W3:Y:S01]  /*0470*/  LDG.E.U16 R2, [R2.64] ;  /* 0x0000000402027981 */ /* 0x0000e2000c1e1500 */
[-C--:B------:R-:W-:Y:S02]  /*0480*/  LEA.HI.X.SX32 R27, R27, R3.reuse, 0x1, P4 ;  /* 0x000000031b1b7211 */ /* 0x080fe400020f0eff */
[-C--:B------:R-:W-:Y:S01]  /*0490*/  LEA.HI.X.SX32 R29, R29, R3.reuse, 0x1, P5 ;  /* 0x000000031d1d7211 */ /* 0x080fe200028f0eff */
[----:B------:R-:W4:Y:S01]  /*04a0*/  LDG.E.U16 R22, [R22.64] ;  /* 0x0000000416167981 */ /* 0x000f22000c1e1500 */
[-C--:B------:R-:W-:Y:S02]  /*04b0*/  LEA.HI.X.SX32 R31, R31, R3.reuse, 0x1, P6 ;  /* 0x000000031f1f7211 */ /* 0x080fe400030f0eff */
[----:B------:R-:W-:Y:S01]  /*04c0*/  LEA.HI.X.SX32 R33, R33, R3, 0x1, P3 ;  /* 0x0000000321217211 */ /* 0x000fe200018f0eff */
[----:B------:R-:W4:Y:S04]  /*04d0*/  LDG.E.U16 R24, [R24.64] ;  /* 0x0000000418187981 */ /* 0x000f28000c1e1500 */
[----:B------:R-:W4:Y:S04]  /*04e0*/  LDG.E.U16 R26, [R26.64] ;  /* 0x000000041a1a7981 */ /* 0x000f28000c1e1500 */
[----:B------:R-:W4:Y:S04]  /*04f0*/  LDG.E.U16 R28, [R28.64] ;  /* 0x000000041c1c7981 */ /* 0x000f28000c1e1500 */
[----:B------:R-:W4:Y:S04]  /*0500*/  LDG.E.U16 R30, [R30.64] ;  /* 0x000000041e1e7981 */ /* 0x000f28000c1e1500 */
[----:B------:R-:W4:Y:S04]  /*0510*/  LDG.E.U16 R16, [R16.64] ;  /* 0x0000000410107981 */ /* 0x000f28000c1e1500 */
[----:B------:R-:W4:Y:S01]  /*0520*/  LDG.E.U16 R32, [R32.64] ;  /* 0x0000000420207981 */ /* 0x000f22000c1e1500 */
[----:B------:R-:W-:-:S02]  /*0530*/  SHF.L.U32 R105, R34, 0x1, RZ ;  /* 0x0000000122697819 */ /* 0x000fc400000006ff */
[----:B0-----:R-:W-:Y:S02]  /*0540*/  MOV R5, 0x1 ;  /* 0x0000000100057802 */ /* 0x001fe40000000f00 */
[----:B------:R-:W-:Y:S02]  /*0550*/  LOP3.LUT R3, R105, 0x10, RZ, 0x3c, !PT ;  /* 0x0000001069037812 */ /* 0x000fe400078e3cff */
[----:B------:R-:W-:Y:S02]  /*0560*/  ISETP.LE.AND P0, PT, R5, c[0x0][0x1d0], PT ;  /* 0x0000740005007a0c */ /* 0x000fe40003f03270 */
[C---:B------:R-:W-:Y:S02]  /*0570*/  LOP3.LUT R5, R105.reuse, 0x20, RZ, 0x3c, !PT ;  /* 0x0000002069057812 */ /* 0x040fe400078e3cff */
[C---:B------:R-:W-:Y:S02]  /*0580*/  LOP3.LUT R7, R105.reuse, 0x30, RZ, 0x3c, !PT ;  /* 0x0000003069077812 */ /* 0x040fe400078e3cff */
[----:B-1----:R-:W-:-:S02]  /*0590*/  LOP3.LUT R9, R105, 0x40, RZ, 0x3c, !PT ;  /* 0x0000004069097812 */ /* 0x002fc400078e3cff */
[C---:B-----5:R-:W-:Y:S02]  /*05a0*/  LOP3.LUT R11, R105.reuse, 0x50, RZ, 0x3c, !PT ;  /* 0x00000050690b7812 */ /* 0x060fe400078e3cff */
[C---:B------:R-:W-:Y:S02]  /*05b0*/  LOP3.LUT R13, R105.reuse, 0x60, RZ, 0x3c, !PT ;  /* 0x00000060690d7812 */ /* 0x040fe400078e3cff */
[----:B------:R-:W-:Y:S01]  /*05c0*/  LOP3.LUT R15, R105, 0x70, RZ, 0x3c, !PT ;  /* 0x00000070690f7812 */ /* 0x000fe200078e3cff */
[----:B------:R-:W-:Y:S01]  /*05d0*/  CS2R R52, SRZ ;  /* 0x0000000000347805 */ /* 0x000fe2000001ff00 */
[----:B------:R-:W-:Y:S01]  /*05e0*/  MOV R115, 0x3f800000 ;  /* 0x3f80000000737802 */ /* 0x000fe20000000f00 */
        /* <DEDUP_REMOVED lines=13> */
[----:B------:R-:W-:-:S02]  /*06c0*/  MOV R112, 0x3f800000 ;  /* 0x3f80000000707802 */ /* 0x000fc40000000f00 */
[C---:B------:R-:W-:Y:S02]  /*06d0*/  LOP3.LUT R102, R0.reuse, 0xf, RZ, 0xc0, !PT ;  /* 0x0000000f00667812 */ /* 0x040fe400078ec0ff */
[C---:B------:R-:W-:Y:S02]  /*06e0*/  SHF.L.U32 R103, R0.reuse, 0x1, RZ ;  /* 0x0000000100677819 */ /* 0x040fe400000006ff */
[----:B------:R-:W-:Y:S01]  /*06f0*/  SHF.L.U32 R104, R0, 0x5, RZ ;  /* 0x0000000500687819 */ /* 0x000fe200000006ff */
[----:B--2---:R0:W-:Y:S04]  /*0700*/  STS.U16 [R105+0x1000], R18 ;  /* 0x0010001269007388 */ /* 0x0041e80000000400 */
[----:B---3--:R0:W-:Y:S04]  /*0710*/  STS.U16 [R105], R2 ;  /* 0x0000000269007388 */ /* 0x0081e80000000400 */
[----:B------:R0:W-:Y:S04]  /*0720*/  STS.U16 [R3+0x200], R4 ;  /* 0x0002000403007388 */ /* 0x0001e80000000400 */
[----:B------:R0:W-:Y:S04]  /*0730*/  STS.U16 [R3+0x1200], R20 ;  /* 0x0012001403007388 */ /* 0x0001e80000000400 */
[----:B------:R0:W-:Y:S04]  /*0740*/  STS.U16 [R5+0x400], R6 ;  /* 0x0004000605007388 */ /* 0x0001e80000000400 */
[----:B----4-:R0:W-:Y:S04]  /*0750*/  STS.U16 [R5+0x1400], R22 ;  /* 0x0014001605007388 */ /* 0x0101e80000000400 */
[----:B------:R0:W-:Y:S04]  /*0760*/  STS.U16 [R7+0x600], R8 ;  /* 0x0006000807007388 */ /* 0x0001e80000000400 */
        /* <DEDUP_REMOVED lines=8> */
[----:B------:R0:W-:Y:S01]  /*07f0*/  STS.U16 [R15+0x1e00], R32 ;  /* 0x001e00200f007388 */ /* 0x0001e20000000400 */
[----:B------:R-:W-:Y:S05]  /*0800*/  @!P0 BRA `(.L_x_0) ;  /* 0x0000287000008947 */ /* 0x000fea0003800000 */
[----:B0-----:R-:W-:Y:S01]  /*0810*/  IMAD R2, R90, c[0x0][0x1a0], RZ ;  /* 0x000068005a027a24 */ /* 0x001fe200078e02ff */
[----:B------:R-:W-:Y:S01]  /*0820*/  LOP3.LUT R6, R0, 0x3f, RZ, 0xc0, !PT ;  /* 0x0000003f00067812 */ /* 0x000fe200078ec0ff */
[----:B------:R-:W-:Y:S01]  /*0830*/  IMAD R5, R102, c[0x0][0x1a8], RZ ;  /* 0x00006a0066057a24 */ /* 0x000fe200078e02ff */
[----:B------:R-:W-:Y:S01]  /*0840*/  LOP3.LUT R10, R0, 0x7, RZ, 0xc0, !PT ;  /* 0x00000007000a7812 */ /* 0x000fe200078ec0ff */
[----:B------:R-:W-:Y:S01]  /*0850*/  IMAD R3, R90, c[0x0][0x1b0], RZ ;  /* 0x00006c005a037a24 */ /* 0x000fe200078e02ff */
[----:B------:R-:W-:Y:S01]  /*0860*/  SHF.L.U32 R4, R2, 0x1, RZ ;  /* 0x0000000102047819 */ /* 0x000fe200000006ff */
[----:B------:R-:W-:Y:S01]  /*0870*/  IMAD R6, R6, c[0x0][0x1b4], RZ ;  /* 0x00006d0006067a24 */ /* 0x000fe200078e02ff */
[----:B------:R-:W-:Y:S01]  /*0880*/  SHF.L.U32 R7, R5, 0x1, RZ ;  /* 0x0000000105077819 */ /* 0x000fe200000006ff */
[----:B------:R-:W-:Y:S01]  /*0890*/  IMAD.HI R2, R2, 0x2, RZ ;  /* 0x0000000202027827 */ /* 0x000fe200078e02ff */
[----:B------:R-:W-:Y:S01]  /*08a0*/  SHF.R.U32.HI R11, RZ, 0x6, R0 ;  /* 0x00000006ff0b7819 */ /* 0x000fe20000011600 */
[----:B------:R-:W-:Y:S01]  /*08b0*/  CS2R R52, SRZ ;  /* 0x0000000000347805 */ /* 0x000fe2000001ff00 */
[----:B------:R-:W-:Y:S01]  /*08c0*/  IADD3 R80, P0, P1, R7, c[0x0][0x168], R4 ;  /* 0x00005a0007507a10 */ /* 0x000fe2000791e004 */
[----:B------:R-:W-:Y:S01]  /*08d0*/  IMAD.HI R5, R5, 0x2, RZ ;  /* 0x0000000205057827 */ /* 0x000fe200078e02ff */
[----:B------:R-:W-:Y:S01]  /*08e0*/  LOP3.LUT R4, R0, 0xc0, RZ, 0xc0, !PT ;  /* 0x000000c000047812 */ /* 0x000fe200078ec0ff */
[----:B------:R-:W-:Y:S01]  /*08f0*/  CS2R R54, SRZ ;  /* 0x0000000000367805 */ /* 0x000fe2000001ff00 */
[----:B------:R-:W-:Y:S01]  /*0900*/  SHF.L.U32 R7, R6, 0x1, RZ ;  /* 0x0000000106077819 */ /* 0x000fe200000006ff */
[C---:B------:R-:W-:Y:S01]  /*0910*/  IMAD R108, R10.reuse, 0x90, RZ ;  /* 0x000000900a6c7824 */ /* 0x040fe200078e02ff */
[----:B------:R-:W-:Y:S01]  /*0920*/  SHF.R.U32.HI R8, RZ, 0x2, R4 ;  /* 0x00000002ff087819 */ /* 0x000fe20000011604 */
[----:B------:R-:W-:Y:S01]  /*0930*/  CS2R R56, SRZ ;  /* 0x0000000000387805 */ /* 0x000fe2000001ff00 */
[----:B------:R-:W-:Y:S01]  /*0940*/  SHF.L.U32 R4, R3, 0x1, RZ ;  /* 0x0000000103047819 */ /* 0x000fe200000006ff */
[----:B------:R-:W-:Y:S01]  /*0950*/  CS2R R58, SRZ ;  /* 0x00000000003a7805 */ /* 0x000fe2000001ff00 */
[----:B------:R-:W-:Y:S01]  /*0960*/  IADD3.X R12, R5, c[0x0][0x16c], R2, P0, P1 ;  /* 0x00005b00050c7a10 */ /* 0x000fe200007e2402 */
[----:B------:R-:W-:Y:S01]  /*0970*/  CS2R R60, SRZ ;  /* 0x00000000003c7805 */ /* 0x000fe2000001ff00 */
[----:B------:R-:W-:Y:S01]  /*0980*/  IADD3 R88, P0, P1, R7, c[0x0][0x170], R4 ;  /* 0x00005c0007587a10 */ /* 0x000fe2000791e004 */
[----:B------:R-:W-:Y:S01]  /*0990*/  IMAD.HI R4, R3, 0x2, RZ ;  /* 0x0000000203047827 */ /* 0x000fe200078e02ff */
[--C-:B------:R-:W-:Y:S01]  /*09a0*/  SHF.R.U32.HI R2, RZ, 0x4, R0.reuse ;  /* 0x00000004ff027819 */ /* 0x100fe20000011600 */
[----:B------:R-:W-:Y:S01]  /*09b0*/  CS2R R62, SRZ ;  /* 0x00000000003e7805 */ /* 0x000fe2000001ff00 */
[----:B------:R-:W-:Y:S01]  /*09c0*/  SHF.R.S32.HI R7, RZ, 0x2, R0 ;  /* 0x00000002ff077819 */ /* 0x000fe20000011400 */
[----:B------:R-:W-:Y:S01]  /*09d0*/  CS2R R44, SRZ ;  /* 0x00000000002c7805 */ /* 0x000fe2000001ff00 */
[----:B------:R-:W-:Y:S01]  /*09e0*/  SHF.L.U32 R5, R10, 0x4, RZ ;  /* 0x000000040a057819 */ /* 0x000fe200000006ff */
[----:B------:R-:W-:Y:S01]  /*09f0*/  CS2R R46, SRZ ;  /* 0x00000000002e7805 */ /* 0x000fe2000001ff00 */
[----:B------:R-:W-:-:S02]  /*0a00*/  SGXT.U32 R2, R2, 0x4 ;  /* 0x000000040202781a */ /* 0x000fc40000000000 */
[----:B------:R-:W-:Y:S02]  /*0a10*/  SGXT R7, R7, 0x1 ;  /* 0x000000010707781a */ /* 0x000fe40000000200 */
[----:B------:R-:W-:Y:S01]  /*0a20*/  LOP3.LUT R105, R105, R8, RZ, 0x3c, !PT ;  /* 0x0000000869697212 */ /* 0x000fe200078e3cff */
[----:B------:R-:W-:Y:S01]  /*0a30*/  IMAD R3, R2, c[0x0][0x1a4], RZ ;  /* 0x0000690002037a24 */ /* 0x000fe200078e02ff */
[----:B------:R-:W-:Y:S01]  /*0a40*/  LOP3.LUT R8, R5, 0xe0, R0, 0x78, !PT ;  /* 0x000000e005087812 */ /* 0x000fe200078e7800 */
[----:B------:R-:W-:Y:S01]  /*0a50*/  IMAD.HI R5, R6, 0x2, RZ ;  /* 0x0000000206057827 */ /* 0x000fe200078e02ff */
[----:B------:R-:W-:Y:S02]  /*0a60*/  LOP3.LUT R7, R7, 0x90, RZ, 0xc0, !PT ;  /* 0x0000009007077812 */ /* 0x000fe400078ec0ff */
[----:B------:R-:W-:Y:S02]  /*0a70*/  MOV R14, c[0x0][0x1a4] ;  /* 0x00006900000e7a02 */ /* 0x000fe40000000f00 */
[----:B------:R-:W-:-:S02]  /*0a80*/  SGXT.U32 R2, R11, 0x2 ;  /* 0x000000020b02781a */ /* 0x000fc40000000000 */
[----:B------:R-:W-:Y:S02]  /*0a90*/  LOP3.LUT R107, R0, 0x10, RZ, 0xc0, !PT ;  /* 0x00000010006b7812 */ /* 0x000fe400078ec0ff */
[----:B------:R-:W-:Y:S02]  /*0aa0*/  IADD3.X R11, R5, c[0x0][0x174], R4, P0, P1 ;  /* 0x00005d00050b7a10 */ /* 0x000fe400007e2404 */
[----:B------:R-:W-:Y:S01]  /*0ab0*/  LOP3.LUT R6, R7, 0x60, R104, 0xf8, !PT ;  /* 0x0000006007067812 */ /* 0x000fe200078ef868 */
[----:B------:R-:W-:Y:S01]  /*0ac0*/  IMAD R7, R2, c[0x0][0x1b8], RZ ;  /* 0x00006e0002077a24 */ /* 0x000fe200078e02ff */
[----:B------:R-:W-:Y:S02]  /*0ad0*/  LEA R4, R14, R3, 0x4 ;  /* 0x000000030e047211 */ /* 0x000fe400078e20ff */
[----:B------:R-:W-:Y:S02]  /*0ae0*/  LEA R9, R10, R107, 0x1 ;  /* 0x0000006b0a097211 */ /* 0x000fe400078e08ff */
[----:B------:R-:W-:-:S02]  /*0af0*/  LOP3.LUT R8, R8, 0x10, R103, 0x78, !PT ;  /* 0x0000001008087812 */ /* 0x000fc400078e7867 */
[----:B------:R-:W-:Y:S02]  /*0b00*/  MOV R16, c[0x0][0x1b8] ;  /* 0x00006e0000107a02 */ /* 0x000fe40000000f00 */
[----:B------:R-:W-:Y:S02]  /*0b10*/  LOP3.LUT R6, R6, 0x10, R103, 0x78, !PT ;  /* 0x0000001006067812 */ /* 0x000fe400078e7867 */
[----:B------:R-:W-:Y:S02]  /*0b20*/  LEA R5, R14, R4, 0x4 ;  /* 0x000000040e057211 */ /* 0x000fe400078e20ff */
[----:B------:R-:W-:Y:S02]  /*0b30*/  LEA R2, P0, R3, R80, 0x1 ;  /* 0x0000005003027211 */ /* 0x000fe400078008ff */
[----:B------:R-:W-:Y:S02]  /*0b40*/  LEA R106, R9, R8, 0x8 ;  /* 0x00000008096a7211 */ /* 0x000fe400078e40ff */
[----:B------:R-:W-:-:S02]  /*0b50*/  LEA R8, R16, R7, 0x2 ;  /* 0x0000000710087211 */ /* 0x000fc400078e10ff */
[----:B------:R-:W-:Y:S02]  /*0b60*/  LEA R107, R107, R6, 0x4 ;  /* 0x000000066b6b7211 */ /* 0x000fe400078e20ff */
[----:B------:R-:W-:Y:S02]  /*0b70*/  LEA R6, R14, R5, 0x4 ;  /* 0x000000050e067211 */ /* 0x000fe400078e20ff */
[----:B------:R-:W-:Y:S02]  /*0b80*/  LEA.HI.X.SX32 R3, R3, R12, 0x1, P0 ;  /* 0x0000000c03037211 */ /* 0x000fe400000f0eff */
[----:B------:R-:W-:Y:S02]  /*0b90*/  LEA R76, P0, R4, R80, 0x1 ;  /* 0x00000050044c7211 */ /* 0x000fe400078008ff */
[----:B------:R-:W-:Y:S02]  /*0ba0*/  LEA R9, R16, R8, 0x2 ;  /* 0x0000000810097211 */ /* 0x000fe400078e10ff */
[----:B------:R-:W-:-:S02]  /*0bb0*/  LEA R78, P1, R5, R80, 0x1 ;  /* 0x00000050054e7211 */ /* 0x000fc400078208ff */
[----:B------:R-:W-:Y:S02]  /*0bc0*/  LEA R80, P2, R6, R80, 0x1 ;  /* 0x0000005006507211 */ /* 0x000fe400078408ff */
[-C--:B------:R-:W-:Y:S02]  /*0bd0*/  LEA.HI.X.SX32 R77, R4, R12.reuse, 0x1, P0 ;  /* 0x0000000c044d7211 */ /* 0x080fe400000f0eff */
[----:B------:R-:W-:Y:S02]  /*0be0*/  LEA R4, R16, R9, 0x2 ;  /* 0x0000000910047211 */ /* 0x000fe400078e10ff */
[-C--:B------:R-:W-:Y:S02]  /*0bf0*/  LEA.HI.X.SX32 R79, R5, R12.reuse, 0x1, P1 ;  /* 0x0000000c054f7211 */ /* 0x080fe400008f0eff */
[----:B------:R-:W-:Y:S02]  /*0c00*/  LEA.HI.X.SX32 R81, R6, R12, 0x1, P2 ;  /* 0x0000000c06517211 */ /* 0x000fe400010f0eff */
[----:B------:R-:W-:-:S02]  /*0c10*/  LEA R82, P0, R7, R88, 0x1 ;  /* 0x0000005807527211 */ /* 0x000fc400078008ff */
[-C--:B------:R-:W-:Y:S02]  /*0c20*/  LEA R84, P1, R8, R88.reuse, 0x1 ;  /* 0x0000005808547211 */ /* 0x080fe400078208ff */
[-C--:B------:R-:W-:Y:S02]  /*0c30*/  LEA R86, P2, R9, R88.reuse, 0x1 ;  /* 0x0000005809567211 */ /* 0x080fe400078408ff */
[----:B------:R-:W-:Y:S02]  /*0c40*/  LEA R88, P3, R4, R88, 0x1 ;  /* 0x0000005804587211 */ /* 0x000fe400078608ff */
[----:B------:R-:W-:Y:S02]  /*0c50*/  LOP3.LUT R108, R108, 0x30, R103, 0x78, !PT ;  /* 0x000000306c6c7812 */ /* 0x000fe400078e7867 */
[----:B------:R-:W-:Y:S02]  /*0c60*/  LEA.HI.X.SX32 R89, R4, R11, 0x1, P3 ;  /* 0x0000000b04597211 */ /* 0x000fe400018f0eff */
[----:B------:R-:W-:-:S02]  /*0c70*/  SHF.R.S32.HI R4, RZ, 0x6, R0 ;  /* 0x00000006ff047819 */ /* 0x000fc40000011400 */
[-C--:B------:R-:W-:Y:S02]  /*0c80*/  LEA.HI.X.SX32 R83, R7, R11.reuse, 0x1, P0 ;  /* 0x0000000b07537211 */ /* 0x080fe400000f0eff */
[----:B------:R-:W-:Y:S02]  /*0c90*/  SGXT R4, R4, 0x1 ;  /* 0x000000010404781a */ /* 0x000fe40000000200 */
[-C--:B------:R-:W-:Y:S02]  /*0ca0*/  LEA.HI.X.SX32 R85, R8, R11.reuse, 0x1, P1 ;  /* 0x0000000b08557211 */ /* 0x080fe400008f0eff */
[----:B------:R-:W-:Y:S02]  /*0cb0*/  LOP3.LUT R4, R4, 0x90, RZ, 0xc0, !PT ;  /* 0x0000009004047812 */ /* 0x000fe400078ec0ff */
[----:B------:R-:W-:Y:S02]  /*0cc0*/  LEA.HI.X.SX32 R87, R9, R11, 0x1, P2 ;  /* 0x0000000b09577211 */ /* 0x000fe400010f0eff */
[----:B------:R-:W-:-:S02]  /*0cd0*/  MOV R121, 0xff800000 ;  /* 0xff80000000797802 */ /* 0x000fc40000000f00 */
[----:B------:R-:W-:Y:S02]  /*0ce0*/  MOV R115, 0x3f800000 ;  /* 0x3f80000000737802 */ /* 0x000fe40000000f00 */
[----:B------:R-:W-:Y:S02]  /*0cf0*/  MOV R109, RZ ;  /* 0x000000ff006d7202 */ /* 0x000fe40000000f00 */
[----:B------:R-:W-:Y:S02]  /*0d00*/  MOV R101, RZ ;  /* 0x000000ff00657202 */ /* 0x000fe40000000f00 */
[----:B------:R-:W-:Y:S02]  /*0d10*/  MOV R133, RZ ;  /* 0x000000ff00857202 */ /* 0x000fe40000000f00 */
[----:B------:R-:W-:Y:S02]  /*0d20*/  MOV R114, 0x3f800000 ;  /* 0x3f80000000727802 */ /* 0x000fe40000000f00 */
[----:B------:R-:W-:-:S02]  /*0d30*/  MOV R113, 0x3f800000 ;  /* 0x3f80000000717802 */ /* 0x000fc40000000f00 */
[----:B------:R-:W-:Y:S02]  /*0d40*/  MOV R112, 0x3f800000 ;  /* 0x3f80000000707802 */ /* 0x000fe40000000f00 */
[----:B------:R-:W-:Y:S02]  /*0d50*/  MOV R122, 0xff800000 ;  /* 0xff800000007a7802 */ /* 0x000fe40000000f00 */
[----:B------:R-:W-:Y:S02]  /*0d60*/  MOV R75, 0xff800000 ;  /* 0xff800000004b7802 */ /* 0x000fe40000000f00 */
[----:B------:R-:W-:Y:S02]  /*0d70*/  MOV R74, 0xff800000 ;  /* 0xff800000004a7802 */ /* 0x000fe40000000f00 */
[----:B------:R-:W-:Y:S02]  /*0d80*/  LOP3.LUT R110, R4, 0x17e, R103, 0x78, !PT ;  /* 0x0000017e046e7812 */ /* 0x000fe400078e7867 */
[----:B------:R-:W-:-:S02]  /*0d90*/  LOP3.LUT R111, R105, 0x40, RZ, 0x3c, !PT ;  /* 0x00000040696f7812 */ /* 0x000fc400078e3cff */
[----:B------:R-:W-:Y:S02]  /*0da0*/  LOP3.LUT R100, R108, 0x40, RZ, 0x3c, !PT ;  /* 0x000000406c647812 */ /* 0x000fe400078e3cff */
.L_x_1:
[----:B------:R-:W-:-:S04]  /*0db0*/  IMAD.WIDE R10, R109, 0x2, R80 ;  /* 0x000000026d0a7825 */ /* 0x000fc800078e0250 */
[C---:B------:R-:W-:Y:S02]  /*0dc0*/  IMAD.WIDE R4, R109.reuse, 0x2, R2 ;  /* 0x000000026d047825 */ /* 0x040fe400078e0202 */
[----:B------:R-:W2:Y:S02]  /*0dd0*/  LDG.E.U16 R11, [R10.64] ;  /* 0x000000040a0b7981 */ /* 0x000ea4000c1e1500 */
[C---:B------:R-:W-:Y:S02]  /*0de0*/  IMAD.WIDE R6, R109.reuse, 0x2, R76 ;  /* 0x000000026d067825 */ /* 0x040fe400078e024c */
[----:B------:R0:W3:Y:S02]  /*0df0*/  LDG.E.U16 R15, [R4.64] ;  /* 0x00000004040f7981 */ /* 0x0000e4000c1e1500 */
[----:B------:R-:W-:Y:S02]  /*0e00*/  IMAD.WIDE R8, R109, 0x2, R78 ;  /* 0x000000026d087825 */ /* 0x000fe400078e024e */
[----:B------:R1:W4:Y:S04]  /*0e10*/  LDG.E.U16 R17, [R6.64] ;  /* 0x0000000406117981 */ /* 0x000328000c1e1500 */
[----:B------:R5:W4:Y:S04]  /*0e20*/  LDG.E.U16 R21, [R8.64] ;  /* 0x0000000408157981 */ /* 0x000b28000c1e1500 */
[----:B------:R-:W-:Y:S01]  /*0e30*/  BAR.SYNC.DEFER_BLOCKING 0x0 ;  /* 0x0000000000007b1d */ /* 0x000fe20000010000 */
[----:B------:R-:W-:-:S04]  /*0e40*/  IMAD.WIDE R12, R101, 0x2, R82 ;  /* 0x00000002650c7825 */ /* 0x000fc800078e0252 */
[----:B-1----:R-:W-:-:S04]  /*0e50*/  IMAD.WIDE R6, R101, 0x2, R86 ;  /* 0x0000000265067825 */ /* 0x002fc800078e0256 */
[----:B0-----:R-:W-:-:S04]  /*0e60*/  IMAD.WIDE R4, R101, 0x2, R84 ;  /* 0x0000000265047825 */ /* 0x001fc800078e0254 */
[----:B-----5:R-:W-:Y:S01]  /*0e70*/  IMAD.WIDE R8, R101, 0x2, R88 ;  /* 0x0000000265087825 */ /* 0x020fe200078e0258 */
[----:B--2---:R-:W-:Y:S04]  /*0e80*/  STS.U16 [R110+0x2600], R11 ;  /* 0x0026000b6e007388 */ /* 0x004fe80000000400 */
[----:B---3--:R-:W-:Y:S04]  /*0e90*/  STS.U16 [R110+0x2000], R15 ;  /* 0x0020000f6e007388 */ /* 0x008fe80000000400 */
[----:B----4-:R-:W-:Y:S04]  /*0ea0*/  STS.U16 [R110+0x2200], R17 ;  /* 0x002200116e007388 */ /* 0x010fe80000000400 */
[----:B------:R-:W-:Y:S04]  /*0eb0*/  STS.U16 [R110+0x2400], R21 ;  /* 0x002400156e007388 */ /* 0x000fe80000000400 */
[----:B------:R-:W-:Y:S06]  /*0ec0*/  BAR.SYNC.DEFER_BLOCKING 0x0 ;  /* 0x0000000000007b1d */ /* 0x000fec0000010000 */
[----:B------:R0:W2:Y:S04]  /*0ed0*/  LDG.E.U16 R118, [R12.64] ;  /* 0x000000040c767981 */ /* 0x0000a8000c1e1500 */
[----:B------:R-:W-:Y:S04]  /*0ee0*/  LDSM.16.MT88.4 R16, [R106] ;  /* 0x000000006a10783b */ /* 0x000fe80000004200 */
[----:B------:R-:W1:Y:S04]  /*0ef0*/  LDSM.16.M88.4 R96, [R107+0x2000] ;  /* 0x002000006b60783b */ /* 0x000e680000000200 */
[----:B------:R-:W3:Y:S04]  /*0f00*/  LDSM.16.M88.4 R24, [R107+0x2200] ;  /* 0x002200006b18783b */ /* 0x000ee80000000200 */
[----:B------:R4:W5:Y:S04]  /*0f10*/  LDG.E.U16 R128, [R6.64] ;  /* 0x0000000406807981 */ /* 0x000968000c1e1500 */
[----:B------:R0:W5:Y:S04]  /*0f20*/  LDG.E.U16 R120, [R4.64] ;  /* 0x0000000404787981 */ /* 0x000168000c1e1500 */
[----:B------:R-:W0:Y:S04]  /*0f30*/  LDSM.16.M88.4 R32, [R107+0x2400] ;  /* 0x002400006b20783b */ /* 0x000e280000000200 */
[----:B------:R-:W0:Y:S04]  /*0f40*/  LDSM.16.M88.4 R40, [R107+0x2600] ;  /* 0x002600006b28783b */ /* 0x000e280000000200 */
[----:B------:R0:W5:Y:S04]  /*0f50*/  LDG.E.U16 R130, [R8.64] ;  /* 0x0000000408827981 */ /* 0x000168000c1e1500 */
[----:B------:R-:W-:Y:S04]  /*0f60*/  LDSM.16.MT88.4 R124, [R106+0x100] ;  /* 0x000100006a7c783b */ /* 0x000fe80000004200 */
[----:B------:R-:W-:Y:S01]  /*0f70*/  BAR.SYNC.DEFER_BLOCKING 0x0 ;  /* 0x0000000000007b1d */ /* 0x000fe20000010000 */
[C---:B-1----:R-:W-:Y:S08]  /*0f80*/  HMMA.16816.F32 R20, R16.reuse, R96, RZ ;  /* 0x000000601014723c */ /* 0x042ff000000018ff */
[C---:B------:R-:W-:Y:S08]  /*0f90*/  HMMA.16816.F32 R92, R16.reuse, R98, RZ ;  /* 0x00000062105c723c */ /* 0x040ff000000018ff */
[C---:B---3--:R-:W-:Y:S08]  /*0fa0*/  HMMA.16816.F32 R64, R16.reuse, R24, RZ ;  /* 0x000000181040723c */ /* 0x048ff000000018ff */
[----:B------:R-:W-:Y:S01]  /*0fb0*/  HMMA.16816.F32 R68, R16, R26, RZ ;  /* 0x0000001a1044723c */ /* 0x000fe200000018ff */
[----:B0-----:R-:W-:-:S02]  /*0fc0*/  FMUL R4, R20, c[0x0][0x188] ;  /* 0x0000620014047a20 */ /* 0x001fc40000400000 */
[----:B------:R-:W-:Y:S02]  /*0fd0*/  FMUL R5, R21, c[0x0][0x188] ;  /* 0x0000620015057a20 */ /* 0x000fe40000400000 */
[----:B----4-:R-:W-:Y:S02]  /*0fe0*/  FMUL R6, R22, c[0x0][0x188] ;  /* 0x0000620016067a20 */ /* 0x010fe40000400000 */
[----:B------:R-:W-:Y:S01]  /*0ff0*/  FMUL R7, R23, c[0x0][0x188] ;  /* 0x0000620017077a20 */ /* 0x000fe20000400000 */
[----:B------:R-:W-:Y:S01]  /*1000*/  FMNMX R11, R4, R5, !PT ;  /* 0x00000005040b7209 */ /* 0x000fe20007800000 */
[----:B------:R-:W-:Y:S02]  /*1010*/  FMUL R8, R92, c[0x0][0x188] ;  /* 0x000062005c087a20 */ /* 0x000fe40000400000 */
[----:B------:R-:W-:Y:S01]  /*1020*/  FMUL R10, R94, c[0x0][0x188] ;  /* 0x000062005e0a7a20 */ /* 0x000fe20000400000 */
[----:B------:R-:W-:Y:S02]  /*1030*/  FMNMX R13, R6, R7, !PT ;  /* 0x00000007060d7209 */ /* 0x000fe40007800000 */
[----:B------:R-:W-:Y:S01]  /*1040*/  HMMA.16816.F32 R4, R16, R32, RZ ;  /* 0x000000201004723c */ /* 0x000fe200000018ff */
[----:B------:R-:W-:Y:S01]  /*1050*/  FMUL R9, R93, c[0x0][0x188] ;  /* 0x000062005d097a20 */ /* 0x000fe20000400000 */
[----:B------:R-:W-:-:S02]  /*1060*/  FMNMX R8, R8, R11, !PT ;  /* 0x0000000b08087209 */ /* 0x000fc40007800000 */
[----:B------:R-:W-:Y:S01]  /*1070*/  FMNMX R15, R10, R13, !PT ;  /* 0x0000000d0a0f7209 */ /* 0x000fe20007800000 */
[----:B------:R-:W-:Y:S01]  /*1080*/  FMUL R13, R64, c[0x0][0x188] ;  /* 0x00006200400d7a20 */ /* 0x000fe20000400000 */
[----:B------:R-:W-:Y:S01]  /*1090*/  FMNMX R28, R9, R8, !PT ;  /* 0x00000008091c7209 */ /* 0x000fe20007800000 */
[----:B------:R-:W-:Y:S01]  /*10a0*/  FMUL R12, R95, c[0x0][0x188] ;  /* 0x000062005f0c7a20 */ /* 0x000fe20000400000 */
[----:B------:R-:W-:Y:S01]  /*10b0*/  HMMA.16816.F32 R8, R16, R34, RZ ;  /* 0x000000221008723c */ /* 0x000fe200000018ff */
[----:B------:R-:W-:Y:S01]  /*10c0*/  FMUL R14, R66, c[0x0][0x188] ;  /* 0x00006200420e7a20 */ /* 0x000fe20000400000 */
[----:B------:R-:W-:Y:S01]  /*10d0*/  FMNMX R31, R13, R28, !PT ;  /* 0x0000001c0d1f7209 */ /* 0x000fe20007800000 */
[----:B------:R-:W-:Y:S01]  /*10e0*/  FMUL R28, R65, c[0x0][0x188] ;  /* 0x00006200411c7a20 */ /* 0x000fe20000400000 */
[----:B------:R-:W-:Y:S01]  /*10f0*/  FMNMX R15, R12, R15, !PT ;  /* 0x0000000f0c0f7209 */ /* 0x000fe20007800000 */
[----:B------:R-:W-:Y:S02]  /*1100*/  FMUL R29, R67, c[0x0][0x188] ;  /* 0x00006200431d7a20 */ /* 0x000fe40000400000 */
[----:B------:R-:W-:Y:S01]  /*1110*/  FMUL R30, R68, c[0x0][0x188] ;  /* 0x00006200441e7a20 */ /* 0x000fe20000400000 */
[----:B------:R-:W-:-:S02]  /*1120*/  FMNMX R36, R14, R15, !PT ;  /* 0x0000000f0e247209 */ /* 0x000fc40007800000 */
[----:B------:R-:W-:Y:S01]  /*1130*/  FMNMX R31, R28, R31, !PT ;  /* 0x0000001f1c1f7209 */ /* 0x000fe20007800000 */
[----:B------:R-:W-:Y:S01]  /*1140*/  HMMA.16816.F32 R12, R16, R40, RZ ;  /* 0x00000028100c723c */ /* 0x000fe200000018ff */
[----:B------:R-:W-:Y:S01]  /*1150*/  FMUL R28, R69, c[0x0][0x188] ;  /* 0x00006200451c7a20 */ /* 0x000fe20000400000 */
[----:B------:R-:W-:Y:S01]  /*1160*/  FMNMX R36, R29, R36, !PT ;  /* 0x000000241d247209 */ /* 0x000fe20007800000 */
[----:B------:R-:W-:Y:S01]  /*1170*/  FMUL R29, R70, c[0x0][0x188] ;  /* 0x00006200461d7a20 */ /* 0x000fe20000400000 */
[----:B------:R-:W-:Y:S01]  /*1180*/  FMNMX R31, R30, R31, !PT ;  /* 0x0000001f1e1f7209 */ /* 0x000fe20007800000 */
[----:B------:R-:W-:-:S03]  /*1190*/  FMUL R30, R4, c[0x0][0x188] ;  /* 0x00006200041e7a20 */ /* 0x000fc60000400000 */
[----:B------:R-:W-:Y:S01]  /*11a0*/  FMNMX R31, R28, R31, !PT ;  /* 0x0000001f1c1f7209 */ /* 0x000fe20007800000 */
[----:B------:R-:W-:Y:S01]  /*11b0*/  HMMA.16816.F32 R16, R16, R42, RZ ;  /* 0x0000002a1010723c */ /* 0x000fe200000018ff */
[----:B------:R-:W-:Y:S01]  /*11c0*/  FMUL R28, R71, c[0x0][0x188] ;  /* 0x00006200471c7a20 */ /* 0x000fe20000400000 */
[----:B------:R-:W-:Y:S01]  /*11d0*/  FMNMX R37, R29, R36, !PT ;  /* 0x000000241d257209 */ /* 0x000fe20007800000 */
        /* <DEDUP_REMOVED lines=24> */
[----:B------:R-:W-:-:S03]  /*1360*/  FMUL R29, R17, c[0x0][0x188] ;  /* 0x00006200111d7a20 */ /* 0x000fc60000400000 */
[----:B------:R-:W-:Y:S02]  /*1370*/  FMNMX R36, R31, R36, !PT ;  /* 0x000000241f247209 */ /* 0x000fe40007800000 */
[----:B------:R-:W-:Y:S01]  /*1380*/  FMNMX R37, R28, R37, !PT ;  /* 0x000000251c257209 */ /* 0x000fe20007800000 */
[----:B------:R-:W-:Y:S01]  /*1390*/  FMUL R28, R18, c[0x0][0x188] ;  /* 0x00006200121c7a20 */ /* 0x000fe20000400000 */
[----:B------:R-:W-:Y:S01]  /*13a0*/  FMNMX R36, R29, R36, !PT ;  /* 0x000000241d247209 */ /* 0x000fe20007800000 */
[----:B------:R-:W-:-:S03]  /*13b0*/  FMUL R29, R19, c[0x0][0x188] ;  /* 0x00006200131d7a20 */ /* 0x000fc60000400000 */
[----:B------:R-:W-:Y:S01]  /*13c0*/  FMNMX R28, R28, R37, !PT ;  /* 0x000000251c1c7209 */ /* 0x000fe20007800000 */
[----:B------:R-:W0:Y:S03]  /*13d0*/  SHFL.BFLY PT, R31, R36, 0x2, 0x1f ;  /* 0x0c401f00241f7f89 */ /* 0x000e2600000e0000 */
[----:B------:R-:W-:-:S05]  /*13e0*/  FMNMX R28, R29, R28, !PT ;  /* 0x0000001c1d1c7209 */ /* 0x000fca0007800000 */
[----:B------:R-:W1:Y:S01]  /*13f0*/  SHFL.BFLY PT, R29, R28, 0x2, 0x1f ;  /* 0x0c401f001c1d7f89 */ /* 0x000e6200000e0000 */
[----:B0-----:R-:W-:-:S05]  /*1400*/  FMNMX R31, R36, R31, !PT ;  /* 0x0000001f241f7209 */ /* 0x001fca0007800000 */
[----:B------:R-:W0:Y:S01]  /*1410*/  SHFL.BFLY PT, R30, R31, 0x1, 0x1f ;  /* 0x0c201f001f1e7f89 */ /* 0x000e2200000e0000 */
[----:B-1----:R-:W-:-:S05]  /*1420*/  FMNMX R29, R28, R29, !PT ;  /* 0x0000001d1c1d7209 */ /* 0x002fca0007800000 */
[----:B------:R-:W1:Y:S01]  /*1430*/  SHFL.BFLY PT, R38, R29, 0x1, 0x1f ;  /* 0x0c201f001d267f89 */ /* 0x000e6200000e0000 */
[C---:B------:R-:W-:Y:S08]  /*1440*/  HMMA.16816.F32 R48, R124.reuse, R96, RZ ;  /* 0x000000607c30723c */ /* 0x040ff000000018ff */
[----:B------:R-:W-:Y:S01]  /*1450*/  HMMA.16816.F32 R96, R124, R98, RZ ;  /* 0x000000627c60723c */ /* 0x000fe200000018ff */
[----:B0-----:R-:W-:-:S04]  /*1460*/  FMNMX R30, R31, R30, !PT ;  /* 0x0000001e1f1e7209 */ /* 0x001fc80007800000 */
[----:B------:R-:W-:Y:S02]  /*1470*/  FMNMX R116, R30, R121, !PT ;  /* 0x000000791e747209 */ /* 0x000fe40007800000 */
[----:B-1----:R-:W-:-:S03]  /*1480*/  FMNMX R117, R29, R38, !PT ;  /* 0x000000261d757209 */ /* 0x002fc60007800000 */
[--C-:B------:R-:W-:Y:S02]  /*1490*/  FFMA R20, R20, c[0x0][0x188], -R116.reuse ;  /* 0x0000620014147a23 */ /* 0x100fe40000000874 */
[----:B------:R-:W-:Y:S01]  /*14a0*/  FFMA R21, R21, c[0x0][0x188], -R116 ;  /* 0x0000620015157a23 */ /* 0x000fe20000000874 */
[----:B------:R-:W-:Y:S01]  /*14b0*/  FMNMX R117, R117, R122, !PT ;  /* 0x0000007a75757209 */ /* 0x000fe20007800000 */
[----:B------:R-:W-:Y:S02]  /*14c0*/  FMUL R20, R20, 1.4426950216293334961 ;  /* 0x3fb8aa3b14147820 */ /* 0x000fe40000400000 */
[----:B------:R-:W-:Y:S02]  /*14d0*/  FMUL R21, R21, 1.4426950216293334961 ;  /* 0x3fb8aa3b15157820 */ /* 0x000fe40000400000 */
[--C-:B------:R-:W-:Y:S02]  /*14e0*/  FFMA R22, R22, c[0x0][0x188], -R117.reuse ;  /* 0x0000620016167a23 */ /* 0x100fe40000000875 */
[----:B------:R-:W-:Y:S01]  /*14f0*/  FFMA R23, R23, c[0x0][0x188], -R117 ;  /* 0x0000620017177a23 */ /* 0x000fe20000000875 */
[----:B------:R-:W-:Y:S01]  /*1500*/  MUFU.EX2 R72, R20 ;  /* 0x0000001400487308 */ /* 0x000fe20000000800 */
[----:B------:R-:W-:-:S02]  /*1510*/  FMUL R28, R22, 1.4426950216293334961 ;  /* 0x3fb8aa3b161c7820 */ /* 0x000fc40000400000 */
[----:B------:R-:W-:-:S05]  /*1520*/  FMUL R36, R23, 1.4426950216293334961 ;  /* 0x3fb8aa3b17247820 */ /* 0x000fca0000400000 */
[----:B------:R0:W1:Y:S01]  /*1530*/  MUFU.EX2 R29, R21 ;  /* 0x00000015001d7308 */ /* 0x0000620000000800 */
[----:B------:R-:W-:Y:S01]  /*1540*/  FMUL R119, R49, c[0x0][0x188] ;  /* 0x0000620031777a20 */ /* 0x000fe20000400000 */
[C---:B0-----:R-:W-:Y:S08]  /*1550*/  HMMA.16816.F32 R20, R124.reuse, R24, RZ ;  /* 0x000000187c14723c */ /* 0x041ff000000018ff */
[----:B------:R-:W-:Y:S01]  /*1560*/  HMMA.16816.F32 R24, R124, R26, RZ ;  /* 0x0000001a7c18723c */ /* 0x000fe200000018ff */
[----:B-1----:R-:W-:Y:S01]  /*1570*/  FADD R132, R72, R29 ;  /* 0x0000001d48847221 */ /* 0x002fe20000000000 */
[----:B------:R0:W-:Y:S01]  /*1580*/  MUFU.EX2 R73, R28 ;  /* 0x0000001c00497308 */ /* 0x0001e20000000800 */
[----:B------:R-:W-:-:S05]  /*1590*/  F2FP.PACK_AB R72, R29, R72 ;  /* 0x000000481d48723e */ /* 0x000fca00000000ff */
[----:B0-----:R-:W-:Y:S02]  /*15a0*/  HMMA.16816.F32 R28, R124, R32, RZ ;  /* 0x000000207c1c723c */ /* 0x001fe400000018ff */
[----:B------:R-:W0:Y:S01]  /*15b0*/  MUFU.EX2 R36, R36 ;  /* 0x0000002400247308 */ /* 0x000e220000000800 */
[----:B--2---:R1:W-:Y:S02]  /*15c0*/  STS.U16 [R105+0x2000], R118 ;  /* 0x0020007669007388 */ /* 0x0043e40000000400 */
[----:B-1----:R-:W-:-:S05]  /*15d0*/  FMUL R118, R48, c[0x0][0x188] ;  /* 0x0000620030767a20 */ /* 0x002fca0000400000 */
[----:B------:R-:W-:Y:S01]  /*15e0*/  FMNMX R119, R118, R119, !PT ;  /* 0x0000007776777209 */ /* 0x000fe20007800000 */
[----:B------:R-:W-:-:S05]  /*15f0*/  FMUL R118, R96, c[0x0][0x188] ;  /* 0x0000620060767a20 */ /* 0x000fca0000400000 */
[----:B------:R-:W-:Y:S01]  /*1600*/  FMNMX R119, R118, R119, !PT ;  /* 0x0000007776777209 */ /* 0x000fe20007800000 */
[----:B------:R-:W-:-:S05]  /*1610*/  FMUL R118, R97, c[0x0][0x188] ;  /* 0x0000620061767a20 */ /* 0x000fca0000400000 */
[----:B------:R-:W-:Y:S01]  /*1620*/  FMNMX R119, R118, R119, !PT ;  /* 0x0000007776777209 */ /* 0x000fe20007800000 */
[----:B------:R-:W-:-:S05]  /*1630*/  FMUL R118, R20, c[0x0][0x188] ;  /* 0x0000620014767a20 */ /* 0x000fca0000400000 */
[----:B------:R-:W-:Y:S01]  /*1640*/  FMNMX R119, R118, R119, !PT ;  /* 0x0000007776777209 */ /* 0x000fe20007800000 */
[----:B------:R-:W-:Y:S01]  /*1650*/  FMUL R118, R21, c[0x0][0x188] ;  /* 0x0000620015767a20 */ /* 0x000fe20000400000 */
[----:B------:R-:W-:Y:S04]  /*1660*/  HMMA.16816.F32 R32, R124, R34, RZ ;  /* 0x000000227c20723c */ /* 0x000fe800000018ff */
[----:B------:R-:W-:Y:S01]  /*1670*/  FMNMX R119, R118, R119, !PT ;  /* 0x0000007776777209 */ /* 0x000fe20007800000 */
[----:B------:R-:W-:-:S05]  /*1680*/  FMUL R118, R24, c[0x0][0x188] ;  /* 0x0000620018767a20 */ /* 0x000fca0000400000 */
[----:B------:R-:W-:Y:S01]  /*1690*/  FMNMX R119, R118, R119, !PT ;  /* 0x0000007776777209 */ /* 0x000fe20007800000 */
[----:B------:R-:W-:Y:S02]  /*16a0*/  FMUL R118, R25, c[0x0][0x188] ;  /* 0x0000620019767a20 */ /* 0x000fe40000400000 */
[----:B0-----:R-:W-:Y:S01]  /*16b0*/  FADD R131, R73, R36 ;  /* 0x0000002449837221 */ /* 0x001fe20000000000 */
[----:B------:R-:W-:Y:S02]  /*16c0*/  F2FP.PACK_AB R73, R36, R73 ;  /* 0x000000492449723e */ /* 0x000fe400000000ff */
[----:B------:R-:W-:Y:S01]  /*16d0*/  FMNMX R119, R118, R119, !PT ;  /* 0x0000007776777209 */ /* 0x000fe20007800000 */
[----:B------:R-:W-:Y:S01]  /*16e0*/  HMMA.16816.F32 R36, R124, R40, RZ ;  /* 0x000000287c24723c */ /* 0x000fe200000018ff */
[----:B------:R-:W-:-:S05]  /*16f0*/  FMUL R118, R28, c[0x0][0x188] ;  /* 0x000062001c767a20 */ /* 0x000fca0000400000 */
[----:B------:R-:W-:Y:S01]  /*1700*/  FMNMX R119, R118, R119, !PT ;  /* 0x0000007776777209 */ /* 0x000fe20007800000 */
[----:B------:R-:W-:Y:S01]  /*1710*/  FMUL R118, R29, c[0x0][0x188] ;  /* 0x000062001d767a20 */ /* 0x000fe20000400000 */
[----:B------:R-:W-:Y:S04]  /*1720*/  HMMA.16816.F32 R40, R124, R42, RZ ;  /* 0x0000002a7c28723c */ /* 0x000fe800000018ff */
[----:B------:R-:W-:Y:S01]  /*1730*/  FMNMX R119, R118, R119, !PT ;  /* 0x0000007776777209 */ /* 0x000fe20007800000 */
[----:B------:R-:W-:-:S05]  /*1740*/  FMUL R118, R32, c[0x0][0x188] ;  /* 0x0000620020767a20 */ /* 0x000fca0000400000 */
        /* <DEDUP_REMOVED lines=10> */
[----:B------:R-:W-:-:S05]  /*17f0*/  FMNMX R119, R118, R119, !PT ;  /* 0x0000007776777209 */ /* 0x000fca0007800000 */
[----:B------:R-:W0:Y:S04]  /*1800*/  SHFL.BFLY PT, R118, R119, 0x2, 0x1f ;  /* 0x0c401f0077767f89 */ /* 0x000e2800000e0000 */
[----:B-----5:R-:W-:Y:S04]  /*1810*/  STS.U16 [R105+0x2400], R128 ;  /* 0x0024008069007388 */ /* 0x020fe80000000400 */
[----:B------:R0:W-:Y:S02]  /*1820*/  STS.U16 [R111+0x2200], R120 ;  /* 0x002200786f007388 */ /* 0x0001e40000000400 */
[----:B0-----:R-:W-:-:S05]  /*1830*/  FMNMX R120, R119, R118, !PT ;  /* 0x0000007677787209 */ /* 0x001fca0007800000 */
[----:B------:R-:W0:Y:S02]  /*1840*/  SHFL.BFLY PT, R123, R120, 0x1, 0x1f ;  /* 0x0c201f00787b7f89 */ /* 0x000e2400000e0000 */
[----:B0-----:R-:W-:-:S04]  /*1850*/  FMNMX R118, R120, R123, !PT ;  /* 0x0000007b78767209 */ /* 0x001fc80007800000 */
[----:B------:R-:W-:-:S05]  /*1860*/  FMNMX R118, R118, R75, !PT ;  /* 0x0000004b76767209 */ /* 0x000fca0007800000 */
[--C-:B------:R-:W-:Y:S02]  /*1870*/  FFMA R48, R48, c[0x0][0x188], -R118.reuse ;  /* 0x0000620030307a23 */ /* 0x100fe40000000876 */
[----:B------:R-:W-:Y:S02]  /*1880*/  FFMA R49, R49, c[0x0][0x188], -R118 ;  /* 0x0000620031317a23 */ /* 0x000fe40000000876 */
[----:B------:R-:W-:Y:S02]  /*1890*/  FMUL R123, R48, 1.4426950216293334961 ;  /* 0x3fb8aa3b307b7820 */ /* 0x000fe40000400000 */
[----:B------:R-:W-:Y:S02]  /*18a0*/  FMUL R124, R49, 1.4426950216293334961 ;  /* 0x3fb8aa3b317c7820 */ /* 0x000fe40000400000 */
[----:B------:R-:W-:Y:S08]  /*18b0*/  MUFU.EX2 R48, R123 ;  /* 0x0000007b00307308 */ /* 0x000ff00000000800 */
[----:B------:R-:W0:Y:S01]  /*18c0*/  MUFU.EX2 R49, R124 ;  /* 0x0000007c00317308 */ /* 0x000e220000000800 */
[----:B------:R-:W-:-:S02]  /*18d0*/  FMUL R120, R51, c[0x0][0x188] ;  /* 0x0000620033787a20 */ /* 0x000fc40000400000 */
[----:B0-----:R-:W-:Y:S01]  /*18e0*/  FADD R135, R48, R49 ;  /* 0x0000003130877221 */ /* 0x001fe20000000000 */
[----:B------:R-:W-:Y:S01]  /*18f0*/  F2FP.PACK_AB R48, R49, R48 ;  /* 0x000000303130723e */ /* 0x000fe200000000ff */
        /* <DEDUP_REMOVED lines=30> */
[----:B------:R-:W0:Y:S02]  /*1ae0*/  SHFL.BFLY PT, R120, R49, 0x2, 0x1f ;  /* 0x0c401f0031787f89 */ /* 0x000e2400000e0000 */
[----:B0-----:R-:W-:-:S05]  /*1af0*/  FMNMX R120, R49, R120, !PT ;  /* 0x0000007831787209 */ /* 0x001fca0007800000 */
[----:B------:R-:W0:Y:S02]  /*1b00*/  SHFL.BFLY PT, R119, R120, 0x1, 0x1f ;  /* 0x0c201f0078777f89 */ /* 0x000e2400000e0000 */
[----:B0-----:R-:W-:-:S04]  /*1b10*/  FMNMX R119, R120, R119, !PT ;  /* 0x0000007778777209 */ /* 0x001fc80007800000 */
[----:B------:R-:W-:-:S05]  /*1b20*/  FMNMX R119, R119, R74, !PT ;  /* 0x0000004a77777209 */ /* 0x000fca0007800000 */
[--C-:B------:R-:W-:Y:S02]  /*1b30*/  FFMA R50, R50, c[0x0][0x188], -R119.reuse ;  /* 0x0000620032327a23 */ /* 0x100fe40000000877 */
[----:B------:R-:W-:Y:S02]  /*1b40*/  FFMA R51, R51, c[0x0][0x188], -R119 ;  /* 0x0000620033337a23 */ /* 0x000fe40000000877 */
[----:B------:R-:W-:Y:S02]  /*1b50*/  FMUL R50, R50, 1.4426950216293334961 ;  /* 0x3fb8aa3b32327820 */ /* 0x000fe40000400000 */
[----:B------:R-:W-:-:S04]  /*1b60*/  FMUL R51, R51, 1.4426950216293334961 ;  /* 0x3fb8aa3b33337820 */ /* 0x000fc80000400000 */
[----:B------:R-:W-:Y:S08]  /*1b70*/  MUFU.EX2 R50, R50 ;  /* 0x0000003200327308 */ /* 0x000ff00000000800 */
[----:B------:R-:W0:Y:S01]  /*1b80*/  MUFU.EX2 R51, R51 ;  /* 0x0000003300337308 */ /* 0x000e220000000800 */
[----:B------:R-:W-:Y:S02]  /*1b90*/  FADD R120, -R116, R121 ;  /* 0x0000007974787221 */ /* 0x000fe40000000100 */
[----:B------:R-:W-:Y:S01]  /*1ba0*/  FFMA R96, R96, c[0x0][0x188], -R118 ;  /* 0x0000620060607a23 */ /* 0x000fe20000000876 */
[----:B------:R1:W-:Y:S01]  /*1bb0*/  STS.U16 [R111+0x2600], R130 ;  /* 0x002600826f007388 */ /* 0x0003e20000000400 */
[----:B------:R-:W-:-:S02]  /*1bc0*/  FFMA R92, R92, c[0x0][0x188], -R116 ;  /* 0x000062005c5c7a23 */ /* 0x000fc40000000874 */
[----:B------:R-:W-:Y:S02]  /*1bd0*/  FFMA R93, R93, c[0x0][0x188], -R116 ;  /* 0x000062005d5d7a23 */ /* 0x000fe40000000874 */
[--C-:B------:R-:W-:Y:S02]  /*1be0*/  FFMA R94, R94, c[0x0][0x188], -R117.reuse ;  /* 0x000062005e5e7a23 */ /* 0x100fe40000000875 */
[----:B------:R-:W-:Y:S02]  /*1bf0*/  FFMA R95, R95, c[0x0][0x188], -R117 ;  /* 0x000062005f5f7a23 */ /* 0x000fe40000000875 */
[----:B------:R-:W-:Y:S02]  /*1c00*/  FFMA R97, R97, c[0x0][0x188], -R118 ;  /* 0x0000620061617a23 */ /* 0x000fe40000000876 */
[----:B0-----:R-:W-:Y:S01]  /*1c10*/  FADD R124, R50, R51 ;  /* 0x00000033327c7221 */ /* 0x001fe20000000000 */
[----:B------:R-:W-:Y:S01]  /*1c20*/  F2FP.PACK_AB R49, R51, R50 ;  /* 0x000000323331723e */ /* 0x000fe200000000ff */
[----:B------:R-:W-:-:S02]  /*1c30*/  FADD R51, -R117, R122 ;  /* 0x0000007a75337221 */ /* 0x000fc40000000100 */
[----:B------:R-:W-:Y:S02]  /*1c40*/  FMUL R120, R120, 1.4426950216293334961 ;  /* 0x3fb8aa3b78787820 */ /* 0x000fe40000400000 */
[----:B------:R-:W-:Y:S02]  /*1c50*/  FMUL R121, R51, 1.4426950216293334961 ;  /* 0x3fb8aa3b33797820 */ /* 0x000fe40000400000 */
[----:B------:R-:W-:Y:S02]  /*1c60*/  FMUL R96, R96, 1.4426950216293334961 ;  /* 0x3fb8aa3b60607820 */ /* 0x000fe40000400000 */
[----:B------:R-:W-:Y:S02]  /*1c70*/  FMUL R92, R92, 1.4426950216293334961 ;  /* 0x3fb8aa3b5c5c7820 */ /* 0x000fe40000400000 */
[----:B------:R-:W-:Y:S02]  /*1c80*/  FMUL R93, R93, 1.4426950216293334961 ;  /* 0x3fb8aa3b5d5d7820 */ /* 0x000fe40000400000 */
[----:B------:R-:W-:-:S02]  /*1c90*/  FMUL R94, R94, 1.4426950216293334961 ;  /* 0x3fb8aa3b5e5e7820 */ /* 0x000fc40000400000 */
[----:B------:R-:W-:Y:S02]  /*1ca0*/  FMUL R95, R95, 1.4426950216293334961 ;  /* 0x3fb8aa3b5f5f7820 */ /* 0x000fe40000400000 */
[----:B------:R-:W-:Y:S01]  /*1cb0*/  FMUL R97, R97, 1.4426950216293334961 ;  /* 0x3fb8aa3b61617820 */ /* 0x000fe20000400000 */
[----:B-1----:R-:W-:Y:S08]  /*1cc0*/  MUFU.EX2 R130, R92 ;  /* 0x0000005c00827308 */ /* 0x002ff00000000800 */
[----:B------:R-:W-:Y:S08]  /*1cd0*/  MUFU.EX2 R125, R93 ;  /* 0x0000005d007d7308 */ /* 0x000ff00000000800 */
[----:B------:R-:W-:Y:S08]  /*1ce0*/  MUFU.EX2 R50, R94 ;  /* 0x0000005e00327308 */ /* 0x000ff00000000800 */
[----:B------:R-:W0:Y:S08]  /*1cf0*/  MUFU.EX2 R126, R95 ;  /* 0x0000005f007e7308 */ /* 0x000e300000000800 */
[----:B------:R-:W-:Y:S08]  /*1d00*/  MUFU.EX2 R120, R120 ;  /* 0x0000007800787308 */ /* 0x000ff00000000800 */
[----:B------:R-:W-:Y:S08]  /*1d10*/  MUFU.EX2 R121, R121 ;  /* 0x0000007900797308 */ /* 0x000ff00000000800 */
[----:B------:R-:W-:Y:S08]  /*1d20*/  MUFU.EX2 R96, R96 ;  /* 0x0000006000607308 */ /* 0x000ff00000000800 */
[----:B------:R-:W1:Y:S01]  /*1d30*/  MUFU.EX2 R127, R97 ;  /* 0x00000061007f7308 */ /* 0x000e620000000800 */
[----:B------:R-:W-:-:S02]  /*1d40*/  FFMA R98, R98, c[0x0][0x188], -R119 ;  /* 0x0000620062627a23 */ /* 0x000fc40000000877 */
[----:B------:R-:W-:Y:S02]  /*1d50*/  FFMA R99, R99, c[0x0][0x188], -R119 ;  /* 0x0000620063637a23 */ /* 0x000fe40000000877 */
[----:B------:R-:W-:Y:S02]  /*1d60*/  FADD R51, -R118, R75 ;  /* 0x0000004b76337221 */ /* 0x000fe40000000100 */
[----:B------:R-:W-:Y:S02]  /*1d70*/  FMUL R98, R98, 1.4426950216293334961 ;  /* 0x3fb8aa3b62627820 */ /* 0x000fe40000400000 */
[----:B------:R-:W-:Y:S02]  /*1d80*/  FMUL R99, R99, 1.4426950216293334961 ;  /* 0x3fb8aa3b63637820 */ /* 0x000fe40000400000 */
[----:B------:R-:W-:Y:S01]  /*1d90*/  FMUL R122, R51, 1.4426950216293334961 ;  /* 0x3fb8aa3b337a7820 */ /* 0x000fe20000400000 */
[----:B0-----:R-:W-:Y:S01]  /*1da0*/  F2FP.PACK_AB R75, R126, R50 ;  /* 0x000000327e4b723e */ /* 0x001fe200000000ff */
[----:B------:R-:W-:Y:S01]  /*1db0*/  FADD R51, -R119, R74 ;  /* 0x0000004a77337221 */ /* 0x000fe20000000100 */
[----:B------:R-:W-:Y:S01]  /*1dc0*/  F2FP.PACK_AB R74, R125, R130 ;  /* 0x000000827d4a723e */ /* 0x000fe200000000ff */
[----:B------:R-:W-:Y:S01]  /*1dd0*/  FADD R132, R130, R132 ;  /* 0x0000008482847221 */ /* 0x000fe20000000000 */
[----:B------:R0:W-:Y:S01]  /*1de0*/  MUFU.EX2 R129, R98 ;  /* 0x0000006200817308 */ /* 0x0001e20000000800 */
[----:B------:R-:W-:Y:S01]  /*1df0*/  FADD R131, R50, R131 ;  /* 0x0000008332837221 */ /* 0x000fe20000000000 */
[----:B-1----:R-:W-:Y:S01]  /*1e00*/  F2FP.PACK_AB R50, R127, R96 ;  /* 0x000000607f32723e */ /* 0x002fe200000000ff */
[----:B------:R-:W-:-:S02]  /*1e10*/  FMUL R92, R120, R52 ;  /* 0x00000034785c7220 */ /* 0x000fc40000400000 */
[----:B------:R-:W-:Y:S02]  /*1e20*/  FMUL R93, R120, R53 ;  /* 0x00000035785d7220 */ /* 0x000fe40000400000 */
[C---:B------:R-:W-:Y:S01]  /*1e30*/  FMUL R94, R121.reuse, R54 ;  /* 0x00000036795e7220 */ /* 0x040fe20000400000 */
[----:B------:R1:W-:Y:S01]  /*1e40*/  MUFU.EX2 R128, R99 ;  /* 0x0000006300807308 */ /* 0x0003e20000000800 */
[C---:B------:R-:W-:Y:S01]  /*1e50*/  FMUL R95, R121.reuse, R55 ;  /* 0x00000037795f7220 */ /* 0x040fe20000400000 */
[----:B------:R-:W-:Y:S01]  /*1e60*/  BAR.SYNC.DEFER_BLOCKING 0x0 ;  /* 0x0000000000007b1d */ /* 0x000fe20000010000 */
[----:B------:R-:W-:Y:S02]  /*1e70*/  FADD R130, R96, R135 ;  /* 0x0000008760827221 */ /* 0x000fe40000000000 */
[----:B------:R-:W-:Y:S02]  /*1e80*/  FMUL R96, R120, R56 ;  /* 0x0000003878607220 */ /* 0x000fe40000400000 */
[----:B0-----:R-:W-:-:S02]  /*1e90*/  FMUL R98, R121, R58 ;  /* 0x0000003a79627220 */ /* 0x001fc40000400000 */
[----:B------:R-:W-:Y:S02]  /*1ea0*/  FMUL R97, R120, R57 ;  /* 0x0000003978617220 */ /* 0x000fe40000400000 */
[----:B-1----:R-:W-:Y:S01]  /*1eb0*/  FMUL R99, R121, R59 ;  /* 0x0000003b79637220 */ /* 0x002fe20000400000 */
[----:B------:R-:W0:Y:S04]  /*1ec0*/  LDSM.16.M88.4 R52, [R108+0x2000] ;  /* 0x002000006c34783b */ /* 0x000e280000000200 */
[----:B------:R-:W1:Y:S01]  /*1ed0*/  LDSM.16.M88.4 R56, [R108+0x2400] ;  /* 0x002400006c38783b */ /* 0x000e620000000200 */
[----:B------:R-:W-:Y:S01]  /*1ee0*/  FMUL R51, R51, 1.4426950216293334961 ;  /* 0x3fb8aa3b33337820 */ /* 0x000fe20000400000 */
[----:B------:R-:W2:Y:S08]  /*1ef0*/  MUFU.EX2 R122, R122 ;  /* 0x0000007a007a7308 */ /* 0x000eb00000000800 */
[----:B------:R3:W4:Y:S01]  /*1f00*/  MUFU.EX2 R123, R51 ;  /* 0x00000033007b7308 */ /* 0x0007220000000800 */
[----:B------:R-:W-:-:S02]  /*1f10*/  FFMA R68, R68, c[0x0][0x188], -R116 ;  /* 0x0000620044447a23 */ /* 0x000fc40000000874 */
[----:B------:R-:W-:Y:S02]  /*1f20*/  FFMA R69, R69, c[0x0][0x188], -R116 ;  /* 0x0000620045457a23 */ /* 0x000fe40000000874 */
[----:B--2---:R-:W-:Y:S01]  /*1f30*/  FMUL R60, R122, R60 ;  /* 0x0000003c7a3c7220 */ /* 0x004fe20000400000 */
[----:B---3--:R-:W-:Y:S01]  /*1f40*/  F2FP.PACK_AB R51, R128, R129 ;  /* 0x000000818033723e */ /* 0x008fe200000000ff */
[----:B------:R-:W-:Y:S02]  /*1f50*/  FMUL R61, R122, R61 ;  /* 0x0000003d7a3d7220 */ /* 0x000fe40000400000 */
[----:B------:R-:W-:Y:S02]  /*1f60*/  FFMA R66, R66, c[0x0][0x188], -R117 ;  /* 0x0000620042427a23 */ /* 0x000fe40000000875 */
[C---:B----4-:R-:W-:Y:S02]  /*1f70*/  FMUL R62, R123.reuse, R62 ;  /* 0x0000003e7b3e7220 */ /* 0x050fe40000400000 */
[----:B------:R-:W-:-:S02]  /*1f80*/  FMUL R63, R123, R63 ;  /* 0x0000003f7b3f7220 */ /* 0x000fc40000400000 */
[--C-:B------:R-:W-:Y:S02]  /*1f90*/  FFMA R67, R67, c[0x0][0x188], -R117.reuse ;  /* 0x0000620043437a23 */ /* 0x100fe40000000875 */
[--C-:B------:R-:W-:Y:S02]  /*1fa0*/  FFMA R70, R70, c[0x0][0x188], -R117.reuse ;  /* 0x0000620046467a23 */ /* 0x100fe40000000875 */
[----:B------:R-:W-:Y:S01]  /*1fb0*/  FFMA R71, R71, c[0x0][0x188], -R117 ;  /* 0x0000620047477a23 */ /* 0x000fe20000000875 */
[----:B0-----:R-:W-:Y:S01]  /*1fc0*/  HMMA.16816.F32 R92, R72, R52, R92 ;  /* 0x00000034485c723c */ /* 0x001fe2000000185c */
[--C-:B------:R-:W-:Y:S02]  /*1fd0*/  FFMA R64, R64, c[0x0][0x188], -R116.reuse ;  /* 0x0000620040407a23 */ /* 0x100fe40000000874 */
[----:B------:R-:W-:Y:S02]  /*1fe0*/  FFMA R65, R65, c[0x0][0x188], -R116 ;  /* 0x0000620041417a23 */ /* 0x000fe40000000874 */
[----:B------:R-:W-:-:S02]  /*1ff0*/  FMUL R135, R66, 1.4426950216293334961 ;  /* 0x3fb8aa3b42877820 */ /* 0x000fc40000400000 */
[----:B------:R-:W-:Y:S01]  /*2000*/  FMUL R134, R71, 1.4426950216293334961 ;  /* 0x3fb8aa3b47867820 */ /* 0x000fe20000400000 */
[----:B------:R-:W-:Y:S01]  /*2010*/  HMMA.16816.F32 R60, R48, R52, R60 ;  /* 0x00000034303c723c */ /* 0x000fe2000000183c */
[----:B------:R-:W-:Y:S02]  /*2020*/  FMUL R64, R64, 1.4426950216293334961 ;  /* 0x3fb8aa3b40407820 */ /* 0x000fe40000400000 */
[----:B------:R-:W-:-:S04]  /*2030*/  FMUL R65, R65, 1.4426950216293334961 ;  /* 0x3fb8aa3b41417820 */ /* 0x000fc80000400000 */
[----:B------:R-:W-:Y:S01]  /*2040*/  FMUL R53, R68, 1.4426950216293334961 ;  /* 0x3fb8aa3b44357820 */ /* 0x000fe20000400000 */
[----:B-1----:R-:W-:Y:S01]  /*2050*/  HMMA.16816.F32 R72, R72, R56, R96 ;  /* 0x000000384848723c */ /* 0x002fe20000001860 */
[----:B------:R-:W-:-:S06]  /*2060*/  FMUL R52, R69, 1.4426950216293334961 ;  /* 0x3fb8aa3b45347820 */ /* 0x000fcc0000400000 */
[----:B------:R-:W-:Y:S02]  /*2070*/  FMUL R98, R67, 1.4426950216293334961 ;  /* 0x3fb8aa3b43627820 */ /* 0x000fe40000400000 */
[----:B------:R-:W-:Y:S01]  /*2080*/  FMUL R97, R70, 1.4426950216293334961 ;  /* 0x3fb8aa3b46617820 */ /* 0x000fe20000400000 */
[----:B------:R-:W-:Y:S08]  /*2090*/  MUFU.EX2 R99, R64 ;  /* 0x0000004000637308 */ /* 0x000ff00000000800 */
[----:B------:R-:W0:Y:S08]  /*20a0*/  MUFU.EX2 R96, R65 ;  /* 0x0000004100607308 */ /* 0x000e300000000800 */
[----:B------:R-:W-:Y:S08]  /*20b0*/  MUFU.EX2 R53, R53 ;  /* 0x0000003500357308 */ /* 0x000ff00000000800 */
[----:B------:R-:W1:Y:S08]  /*20c0*/  MUFU.EX2 R52, R52 ;  /* 0x0000003400347308 */ /* 0x000e700000000800 */
[----:B------:R-:W-:Y:S08]  /*20d0*/  MUFU.EX2 R135, R135 ;  /* 0x0000008700877308 */ /* 0x000ff00000000800 */
[----:B------:R-:W2:Y:S08]  /*20e0*/  MUFU.EX2 R98, R98 ;  /* 0x0000006200627308 */ /* 0x000eb00000000800 */
[----:B------:R-:W-:Y:S08]  /*20f0*/  MUFU.EX2 R97, R97 ;  /* 0x0000006100617308 */ /* 0x000ff00000000800 */
[----:B------:R-:W3:Y:S01]  /*2100*/  MUFU.EX2 R134, R134 ;  /* 0x0000008600867308 */ /* 0x000ee20000000800 */
[----:B------:R-:W-:-:S02]  /*2110*/  FFMA R9, R9, c[0x0][0x188], -R116 ;  /* 0x0000620009097a23 */ /* 0x000fc40000000874 */
[C---:B------:R-:W-:Y:S02]  /*2120*/  FMUL R44, R122.reuse, R44 ;  /* 0x0000002c7a2c7220 */ /* 0x040fe40000400000 */
[C---:B------:R-:W-:Y:S02]  /*2130*/  FMUL R46, R123.reuse, R46 ;  /* 0x0000002e7b2e7220 */ /* 0x040fe40000400000 */
[----:B------:R-:W-:Y:S02]  /*2140*/  FMUL R45, R122, R45 ;  /* 0x0000002d7a2d7220 */ /* 0x000fe40000400000 */
[----:B------:R-:W-:Y:S02]  /*2150*/  FMUL R47, R123, R47 ;  /* 0x0000002f7b2f7220 */ /* 0x000fe40000400000 */
[----:B------:R-:W-:Y:S02]  /*2160*/  FFMA R22, R22, c[0x0][0x188], -R119 ;  /* 0x0000620016167a23 */ /* 0x000fe40000000877 */
[----:B------:R-:W-:-:S02]  /*2170*/  FMUL R9, R9, 1.4426950216293334961 ;  /* 0x3fb8aa3b09097820 */ /* 0x000fc40000400000 */
[----:B------:R-:W-:Y:S02]  /*2180*/  FFMA R6, R6, c[0x0][0x188], -R117 ;  /* 0x0000620006067a23 */ /* 0x000fe40000000875 */
[----:B------:R-:W-:Y:S02]  /*2190*/  FMUL R22, R22, 1.4426950216293334961 ;  /* 0x3fb8aa3b16167820 */ /* 0x000fe40000400000 */
[----:B------:R-:W-:Y:S01]  /*21a0*/  FFMA R23, R23, c[0x0][0x188], -R119 ;  /* 0x0000620017177a23 */ /* 0x000fe20000000877 */
[----:B0-----:R-:W-:Y:S01]  /*21b0*/  F2FP.PACK_AB R68, R96, R99 ;  /* 0x000000636044723e */ /* 0x001fe200000000ff */
[----:B------:R-:W-:Y:S01]  /*21c0*/  HMMA.16816.F32 R48, R48, R56, R44 ;  /* 0x000000383030723c */ /* 0x000fe2000000182c */
[----:B-1----:R-:W-:Y:S01]  /*21d0*/  F2FP.PACK_AB R70, R52, R53 ;  /* 0x000000353446723e */ /* 0x002fe200000000ff */
[----:B------:R-:W-:Y:S01]  /*21e0*/  FMUL R6, R6, 1.4426950216293334961 ;  /* 0x3fb8aa3b06067820 */ /* 0x000fe20000400000 */
[----:B--2---:R-:W-:Y:S01]  /*21f0*/  F2FP.PACK_AB R69, R98, R135 ;  /* 0x000000876245723e */ /* 0x004fe200000000ff */
[----:B------:R-:W-:Y:S01]  /*2200*/  FFMA R11, R11, c[0x0][0x188], -R117 ;  /* 0x000062000b0b7a23 */ /* 0x000fe20000000875 */
[----:B---3--:R-:W-:Y:S01]  /*2210*/  F2FP.PACK_AB R71, R134, R97 ;  /* 0x000000618647723e */ /* 0x008fe200000000ff */
[----:B------:R-:W-:Y:S01]  /*2220*/  FFMA R8, R8, c[0x0][0x188], -R116 ;  /* 0x0000620008087a23 */ /* 0x000fe20000000874 */
[----:B------:R-:W-:Y:S01]  /*2230*/  MUFU.EX2 R45, R9 ;  /* 0x00000009002d7308 */ /* 0x000fe20000000800 */
[----:B------:R-:W-:-:S02]  /*2240*/  FMUL R23, R23, 1.4426950216293334961 ;  /* 0x3fb8aa3b17177820 */ /* 0x000fc40000400000 */
[----:B------:R-:W-:Y:S02]  /*2250*/  FFMA R26, R26, c[0x0][0x188], -R119 ;  /* 0x000062001a1a7a23 */ /* 0x000fe40000000877 */
[----:B------:R-:W-:-:S03]  /*2260*/  FFMA R20, R20, c[0x0][0x188], -R118 ;  /* 0x0000620014147a23 */ /* 0x000fc60000000876 */
[----:B------:R-:W0:Y:S01]  /*2270*/  MUFU.EX2 R9, R22 ;  /* 0x0000001600097308 */ /* 0x000e220000000800 */
[--C-:B------:R-:W-:Y:S02]  /*2280*/  FFMA R12, R12, c[0x0][0x188], -R116.reuse ;  /* 0x000062000c0c7a23 */ /* 0x100fe40000000874 */
[----:B------:R-:W-:Y:S02]  /*2290*/  FFMA R13, R13, c[0x0][0x188], -R116 ;  /* 0x000062000d0d7a23 */ /* 0x000fe40000000874 */
[----:B------:R-:W-:Y:S02]  /*22a0*/  FMUL R11, R11, 1.4426950216293334961 ;  /* 0x3fb8aa3b0b0b7820 */ /* 0x000fe40000400000 */
[----:B------:R-:W-:Y:S01]  /*22b0*/  FMUL R8, R8, 1.4426950216293334961 ;  /* 0x3fb8aa3b08087820 */ /* 0x000fe20000400000 */
[----:B------:R-:W-:Y:S01]  /*22c0*/  MUFU.EX2 R46, R6 ;  /* 0x00000006002e7308 */ /* 0x000fe20000000800 */
[----:B------:R-:W-:Y:S01]  /*22d0*/  FFMA R7, R7, c[0x0][0x188], -R117 ;  /* 0x0000620007077a23 */ /* 0x000fe20000000875 */
[----:B------:R-:W-:Y:S01]  /*22e0*/  HMMA.16816.F32 R64, R68, R54, R92 ;  /* 0x000000364440723c */ /* 0x000fe2000000185c */
[----:B------:R-:W-:-:S02]  /*22f0*/  FMUL R26, R26, 1.4426950216293334961 ;  /* 0x3fb8aa3b1a1a7820 */ /* 0x000fc40000400000 */
[----:B------:R-:W-:Y:S02]  /*2300*/  FFMA R27, R27, c[0x0][0x188], -R119 ;  /* 0x000062001b1b7a23 */ /* 0x000fe40000000877 */
[----:B------:R-:W-:Y:S01]  /*2310*/  FFMA R4, R4, c[0x0][0x188], -R116 ;  /* 0x0000620004047a23 */ /* 0x000fe20000000874 */
[----:B------:R-:W1:Y:S01]  /*2320*/  MUFU.EX2 R6, R23 ;  /* 0x0000001700067308 */ /* 0x000e620000000800 */
[----:B------:R-:W-:Y:S01]  /*2330*/  FMUL R20, R20, 1.4426950216293334961 ;  /* 0x3fb8aa3b14147820 */ /* 0x000fe20000400000 */
[----:B------:R-:W-:Y:S01]  /*2340*/  HMMA.16816.F32 R68, R68, R58, R72 ;  /* 0x0000003a4444723c */ /* 0x000fe20000001848 */
[----:B------:R-:W-:Y:S02]  /*2350*/  FFMA R21, R21, c[0x0][0x188], -R118 ;  /* 0x0000620015157a23 */ /* 0x000fe40000000876 */
[----:B------:R-:W-:Y:S02]  /*2360*/  FFMA R5, R5, c[0x0][0x188], -R116 ;  /* 0x0000620005057a23 */ /* 0x000fe40000000874 */
[----:B------:R-:W-:Y:S01]  /*2370*/  FMUL R12, R12, 1.4426950216293334961 ;  /* 0x3fb8aa3b0c0c7820 */ /* 0x000fe20000400000 */
[----:B------:R-:W-:Y:S01]  /*2380*/  MUFU.EX2 R75, R11 ;  /* 0x0000000b004b7308 */ /* 0x000fe20000000800 */
[----:B------:R-:W-:-:S02]  /*2390*/  FMUL R13, R13, 1.4426950216293334961 ;  /* 0x3fb8aa3b0d0d7820 */ /* 0x000fc40000400000 */
[----:B------:R-:W-:Y:S02]  /*23a0*/  FMUL R7, R7, 1.4426950216293334961 ;  /* 0x3fb8aa3b07077820 */ /* 0x000fe40000400000 */
[--C-:B------:R-:W-:Y:S02]  /*23b0*/  FFMA R10, R10, c[0x0][0x188], -R117.reuse ;  /* 0x000062000a0a7a23 */ /* 0x100fe40000000875 */
[----:B------:R-:W-:Y:S01]  /*23c0*/  FFMA R15, R15, c[0x0][0x188], -R117 ;  /* 0x000062000f0f7a23 */ /* 0x000fe20000000875 */
[----:B------:R-:W-:Y:S01]  /*23d0*/  MUFU.EX2 R44, R8 ;  /* 0x00000008002c7308 */ /* 0x000fe20000000800 */
[----:B------:R-:W-:Y:S02]  /*23e0*/  FADD R129, R129, R124 ;  /* 0x0000007c81817221 */ /* 0x000fe40000000000 */
[----:B------:R-:W-:Y:S02]  /*23f0*/  FMUL R27, R27, 1.4426950216293334961 ;  /* 0x3fb8aa3b1b1b7820 */ /* 0x000fe40000400000 */
[----:B------:R-:W-:-:S02]  /*2400*/  FMUL R4, R4, 1.4426950216293334961 ;  /* 0x3fb8aa3b04047820 */ /* 0x000fc40000400000 */
[----:B------:R-:W-:Y:S01]  /*2410*/  FMUL R21, R21, 1.4426950216293334961 ;  /* 0x3fb8aa3b15157820 */ /* 0x000fe20000400000 */
[----:B------:R-:W2:Y:S01]  /*2420*/  MUFU.EX2 R11, R26 ;  /* 0x0000001a000b7308 */ /* 0x000ea20000000800 */
[----:B------:R-:W-:Y:S02]  /*2430*/  FFMA R24, R24, c[0x0][0x188], -R118 ;  /* 0x0000620018187a23 */ /* 0x000fe40000000876 */
[----:B------:R-:W-:Y:S02]  /*2440*/  FMUL R5, R5, 1.4426950216293334961 ;  /* 0x3fb8aa3b05057820 */ /* 0x000fe40000400000 */
[----:B------:R-:W-:-:S03]  /*2450*/  FMUL R10, R10, 1.4426950216293334961 ;  /* 0x3fb8aa3b0a0a7820 */ /* 0x000fc60000400000 */
[----:B------:R-:W3:Y:S01]  /*2460*/  MUFU.EX2 R8, R20 ;  /* 0x0000001400087308 */ /* 0x000ee20000000800 */
[----:B------:R-:W-:Y:S02]  /*2470*/  FFMA R14, R14, c[0x0][0x188], -R117 ;  /* 0x000062000e0e7a23 */ /* 0x000fe40000000875 */
[----:B------:R-:W-:Y:S02]  /*2480*/  FMUL R15, R15, 1.4426950216293334961 ;  /* 0x3fb8aa3b0f0f7820 */ /* 0x000fe40000400000 */
[----:B------:R-:W-:Y:S02]  /*2490*/  FFMA R25, R25, c[0x0][0x188], -R118 ;  /* 0x0000620019197a23 */ /* 0x000fe40000000876 */
[----:B------:R-:W-:Y:S01]  /*24a0*/  FADD R132, R125, R132 ;  /* 0x000000847d847221 */ /* 0x000fe20000000000 */
[----:B------:R-:W-:Y:S01]  /*24b0*/  MUFU.EX2 R56, R12 ;  /* 0x0000000c00387308 */ /* 0x000fe20000000800 */
[----:B------:R-:W-:Y:S02]  /*24c0*/  FADD R128, R128, R129 ;  /* 0x0000008180807221 */ /* 0x000fe40000000000 */
[----:B------:R-:W-:-:S05]  /*24d0*/  FMUL R24, R24, 1.4426950216293334961 ;  /* 0x3fb8aa3b18187820 */ /* 0x000fca0000400000 */
[----:B------:R-:W-:Y:S01]  /*24e0*/  MUFU.EX2 R57, R13 ;  /* 0x0000000d00397308 */ /* 0x000fe20000000800 */
[----:B------:R-:W-:Y:S02]  /*24f0*/  FMUL R14, R14, 1.4426950216293334961 ;  /* 0x3fb8aa3b0e0e7820 */ /* 0x000fe40000400000 */
[----:B------:R-:W-:Y:S02]  /*2500*/  FFMA R28, R28, c[0x0][0x188], -R118 ;  /* 0x000062001c1c7a23 */ /* 0x000fe40000000876 */
[----:B------:R-:W-:-:S03]  /*2510*/  FADD R99, R99, R132 ;  /* 0x0000008463637221 */ /* 0x000fc60000000000 */
[----:B------:R-:W-:Y:S01]  /*2520*/  MUFU.EX2 R13, R7 ;  /* 0x00000007000d7308 */ /* 0x000fe20000000800 */
[----:B------:R-:W-:Y:S02]  /*2530*/  FADD R126, R126, R131 ;  /* 0x000000837e7e7221 */ /* 0x000fe40000000000 */
[----:B------:R-:W-:-:S05]  /*2540*/  FFMA R30, R30, c[0x0][0x188], -R119 ;  /* 0x000062001e1e7a23 */ /* 0x000fca0000000877 */
[----:B------:R-:W4:Y:S01]  /*2550*/  MUFU.EX2 R12, R27 ;  /* 0x0000001b000c7308 */ /* 0x000f220000000800 */
[----:B------:R-:W-:-:S07]  /*2560*/  FFMA R29, R29, c[0x0][0x188], -R118 ;  /* 0x000062001d1d7a23 */ /* 0x000fce0000000876 */
[----:B------:R-:W5:Y:S01]  /*2570*/  MUFU.EX2 R7, R21 ;  /* 0x0000001500077308 */ /* 0x000f620000000800 */
[----:B------:R-:W-:-:S07]  /*2580*/  FADD R96, R96, R99 ;  /* 0x0000006360607221 */ /* 0x000fce0000000000 */
[----:B------:R0:W-:Y:S01]  /*2590*/  MUFU.EX2 R47, R5 ;  /* 0x00000005002f7308 */ /* 0x0001e20000000800 */
[----:B------:R-:W-:Y:S02]  /*25a0*/  FADD R135, R135, R126 ;  /* 0x0000007e87877221 */ /* 0x000fe40000000000 */
[----:B------:R-:W-:-:S05]  /*25b0*/  FMUL R30, R30, 1.4426950216293334961 ;  /* 0x3fb8aa3b1e1e7820 */ /* 0x000fca0000400000 */
[----:B------:R-:W1:Y:S01]  /*25c0*/  MUFU.EX2 R4, R4 ;  /* 0x0000000400047308 */ /* 0x000e620000000800 */
[----:B0-----:R-:W-:Y:S02]  /*25d0*/  FMUL R5, R25, 1.4426950216293334961 ;  /* 0x3fb8aa3b19057820 */ /* 0x001fe40000400000 */
[----:B------:R-:W-:-:S05]  /*25e0*/  FMUL R25, R28, 1.4426950216293334961 ;  /* 0x3fb8aa3b1c197820 */ /* 0x000fca0000400000 */
[----:B------:R0:W-:Y:S01]  /*25f0*/  MUFU.EX2 R73, R15 ;  /* 0x0000000f00497308 */ /* 0x0001e20000000800 */
[----:B------:R-:W-:Y:S02]  /*2600*/  FFMA R31, R31, c[0x0][0x188], -R119 ;  /* 0x000062001f1f7a23 */ /* 0x000fe40000000877 */
[----:B------:R-:W-:-:S05]  /*2610*/  FADD R127, R127, R130 ;  /* 0x000000827f7f7221 */ /* 0x000fca0000000000 */
[----:B------:R-:W-:Y:S01]  /*2620*/  MUFU.EX2 R74, R10 ;  /* 0x0000000a004a7308 */ /* 0x000fe20000000800 */
[----:B0-----:R-:W-:-:S07]  /*2630*/  FADD R15, R9, R128 ;  /* 0x00000080090f7221 */ /* 0x001fce0000000000 */
[----:B------:R-:W0:Y:S01]  /*2640*/  MUFU.EX2 R10, R24 ;  /* 0x00000018000a7308 */ /* 0x000e220000000800 */
[----:B------:R-:W-:Y:S01]  /*2650*/  FMUL R28, R29, 1.4426950216293334961 ;  /* 0x3fb8aa3b1d1c7820 */ /* 0x000fe20000400000 */
[----:B-1----:R-:W-:Y:S01]  /*2660*/  F2FP.PACK_AB R9, R6, R9 ;  /* 0x000000090609723e */ /* 0x002fe200000000ff */
[----:B------:R-:W-:-:S05]  /*2670*/  FFMA R32, R32, c[0x0][0x188], -R118 ;  /* 0x0000620020207a23 */ /* 0x000fca0000000876 */
[----:B------:R1:W-:Y:S01]  /*2680*/  MUFU.EX2 R72, R14 ;  /* 0x0000000e00487308 */ /* 0x0003e20000000800 */
[----:B------:R-:W-:Y:S02]  /*2690*/  FADD R53, R53, R96 ;  /* 0x0000006035357221 */ /* 0x000fe40000000000 */
[----:B------:R-:W-:Y:S02]  /*26a0*/  FFMA R34, R34, c[0x0][0x188], -R119 ;  /* 0x0000620022227a23 */ /* 0x000fe40000000877 */
[----:B------:R-:W-:-:S03]  /*26b0*/  FMUL R31, R31, 1.4426950216293334961 ;  /* 0x3fb8aa3b1f1f7820 */ /* 0x000fc60000400000 */
[----:B------:R-:W0:Y:S01]  /*26c0*/  MUFU.EX2 R5, R5 ;  /* 0x0000000500057308 */ /* 0x000e220000000800 */
[----:B-1----:R-:W-:Y:S02]  /*26d0*/  FADD R14, R6, R15 ;  /* 0x0000000f060e7221 */ /* 0x002fe40000000000 */
[----:B------:R-:W-:Y:S02]  /*26e0*/  FADD R98, R98, R135 ;  /* 0x0000008762627221 */ /* 0x000fe40000000000 */
[----:B--2---:R-:W-:Y:S02]  /*26f0*/  FADD R15, R11, R14 ;  /* 0x0000000e0b0f7221 */ /* 0x004fe40000000000 */
[----:B---3--:R-:W-:Y:S01]  /*2700*/  FADD R6, R8, R127 ;  /* 0x0000007f08067221 */ /* 0x008fe20000000000 */
[----:B------:R-:W1:Y:S01]  /*2710*/  MUFU.EX2 R25, R25 ;  /* 0x0000001900197308 */ /* 0x000e620000000800 */
[----:B------:R-:W-:Y:S02]  /*2720*/  FMUL R32, R32, 1.4426950216293334961 ;  /* 0x3fb8aa3b20207820 */ /* 0x000fe40000400000 */
[----:B------:R-:W-:-:S02]  /*2730*/  FFMA R33, R33, c[0x0][0x188], -R118 ;  /* 0x0000620021217a23 */ /* 0x000fc40000000876 */
[----:B------:R-:W-:-:S03]  /*2740*/  FADD R53, R52, R53 ;  /* 0x0000003534357221 */ /* 0x000fc60000000000 */
[----:B------:R-:W2:Y:S01]  /*2750*/  MUFU.EX2 R30, R30 ;  /* 0x0000001e001e7308 */ /* 0x000ea20000000800 */
[----:B------:R-:W-:Y:S02]  /*2760*/  FFMA R35, R35, c[0x0][0x188], -R119 ;  /* 0x0000620023237a23 */ /* 0x000fe40000000877 */
[----:B------:R-:W-:Y:S02]  /*2770*/  FMUL R34, R34, 1.4426950216293334961 ;  /* 0x3fb8aa3b22227820 */ /* 0x000fe40000400000 */
[----:B----4-:R-:W-:Y:S02]  /*2780*/  FADD R27, R12, R15 ;  /* 0x0000000f0c1b7221 */ /* 0x010fe40000000000 */
[----:B------:R-:W-:Y:S01]  /*2790*/  FADD R97, R97, R98 ;  /* 0x0000006261617221 */ /* 0x000fe20000000000 */
[----:B------:R-:W3:Y:S01]  /*27a0*/  MUFU.EX2 R28, R28 ;  /* 0x0000001c001c7308 */ /* 0x000ee20000000800 */
[----:B-----5:R-:W-:Y:S02]  /*27b0*/  FADD R15, R7, R6 ;  /* 0x00000006070f7221 */ /* 0x020fe40000000000 */
[----:B------:R-:W-:-:S02]  /*27c0*/  FMUL R33, R33, 1.4426950216293334961 ;  /* 0x3fb8aa3b21217820 */ /* 0x000fc40000400000 */
[----:B------:R-:W-:Y:S02]  /*27d0*/  FFMA R36, R36, c[0x0][0x188], -R118 ;  /* 0x0000620024247a23 */ /* 0x000fe40000000876 */
[----:B------:R-:W-:Y:S01]  /*27e0*/  FADD R6, R4, R53 ;  /* 0x0000003504067221 */ /* 0x000fe20000000000 */
[----:B------:R-:W4:Y:S01]  /*27f0*/  MUFU.EX2 R31, R31 ;  /* 0x0000001f001f7308 */ /* 0x000f220000000800 */
[----:B------:R-:W-:Y:S02]  /*2800*/  FFMA R38, R38, c[0x0][0x188], -R119 ;  /* 0x0000620026267a23 */ /* 0x000fe40000000877 */
[----:B------:R-:W-:Y:S02]  /*2810*/  FMUL R35, R35, 1.4426950216293334961 ;  /* 0x3fb8aa3b23237820 */ /* 0x000fe40000400000 */
[----:B------:R-:W-:Y:S02]  /*2820*/  FADD R97, R134, R97 ;  /* 0x0000006186617221 */ /* 0x000fe40000000000 */
[----:B0-----:R-:W-:Y:S01]  /*2830*/  FADD R14, R10, R15 ;  /* 0x0000000f0a0e7221 */ /* 0x001fe20000000000 */
[----:B------:R-:W0:Y:S01]  /*2840*/  MUFU.EX2 R32, R32 ;  /* 0x0000002000207308 */ /* 0x000e220000000800 */
[----:B------:R-:W-:-:S02]  /*2850*/  FMUL R20, R36, 1.4426950216293334961 ;  /* 0x3fb8aa3b24147820 */ /* 0x000fc40000400000 */
[----:B------:R-:W-:Y:S02]  /*2860*/  FFMA R37, R37, c[0x0][0x188], -R118 ;  /* 0x0000620025257a23 */ /* 0x000fe40000000876 */
[----:B------:R-:W-:-:S03]  /*2870*/  FADD R15, R47, R6 ;  /* 0x000000062f0f7221 */ /* 0x000fc60000000000 */
[----:B------:R-:W5:Y:S01]  /*2880*/  MUFU.EX2 R34, R34 ;  /* 0x0000002200227308 */ /* 0x000f620000000800 */
[----:B------:R-:W-:Y:S02]  /*2890*/  FFMA R39, R39, c[0x0][0x188], -R119 ;  /* 0x0000620027277a23 */ /* 0x000fe40000000877 */
[----:B------:R-:W-:Y:S02]  /*28a0*/  FMUL R38, R38, 1.4426950216293334961 ;  /* 0x3fb8aa3b26267820 */ /* 0x000fe40000400000 */
[----:B------:R-:W-:Y:S02]  /*28b0*/  FADD R22, R46, R97 ;  /* 0x000000612e167221 */ /* 0x000fe40000000000 */
[----:B------:R-:W-:Y:S01]  /*28c0*/  FADD R26, R5, R14 ;  /* 0x0000000e051a7221 */ /* 0x000fe20000000000 */
[----:B------:R-:W0:Y:S01]  /*28d0*/  MUFU.EX2 R33, R33 ;  /* 0x0000002100217308 */ /* 0x000e220000000800 */
[----:B------:R-:W-:Y:S02]  /*28e0*/  FFMA R18, R18, c[0x0][0x188], -R117 ;  /* 0x0000620012127a23 */ /* 0x000fe40000000875 */
[----:B------:R-:W-:-:S02]  /*28f0*/  FMUL R21, R37, 1.4426950216293334961 ;  /* 0x3fb8aa3b25157820 */ /* 0x000fc40000400000 */
[----:B------:R-:W-:Y:S02]  /*2900*/  FFMA R40, R40, c[0x0][0x188], -R118 ;  /* 0x0000620028287a23 */ /* 0x000fe40000000876 */
[----:B------:R-:W-:Y:S01]  /*2910*/  FADD R14, R44, R15 ;  /* 0x0000000f2c0e7221 */ /* 0x000fe20000000000 */
[----:B------:R-:W0:Y:S01]  /*2920*/  MUFU.EX2 R35, R35 ;  /* 0x0000002300237308 */ /* 0x000e220000000800 */
[----:B------:R-:W-:Y:S02]  /*2930*/  FFMA R16, R16, c[0x0][0x188], -R116 ;  /* 0x0000620010107a23 */ /* 0x000fe40000000874 */
[----:B------:R-:W-:Y:S02]  /*2940*/  FFMA R42, R42, c[0x0][0x188], -R119 ;  /* 0x000062002a2a7a23 */ /* 0x000fe40000000877 */
[----:B------:R-:W-:Y:S02]  /*2950*/  FMUL R39, R39, 1.4426950216293334961 ;  /* 0x3fb8aa3b27277820 */ /* 0x000fe40000400000 */
[----:B------:R-:W-:Y:S01]  /*2960*/  FADD R15, R13, R22 ;  /* 0x000000160d0f7221 */ /* 0x000fe20000000000 */
[----:B------:R-:W0:Y:S01]  /*2970*/  MUFU.EX2 R20, R20 ;  /* 0x0000001400147308 */ /* 0x000e220000000800 */
[----:B------:R-:W-:-:S02]  /*2980*/  FFMA R41, R41, c[0x0][0x188], -R118 ;  /* 0x0000620029297a23 */ /* 0x000fc40000000876 */
[----:B-1----:R-:W-:Y:S02]  /*2990*/  FADD R37, R25, R26 ;  /* 0x0000001a19257221 */ /* 0x002fe40000000000 */
[----:B--2---:R-:W-:Y:S02]  /*29a0*/  FADD R26, R30, R27 ;  /* 0x0000001b1e1a7221 */ /* 0x004fe40000000000 */
[----:B------:R-:W-:Y:S01]  /*29b0*/  FMUL R18, R18, 1.4426950216293334961 ;  /* 0x3fb8aa3b12127820 */ /* 0x000fe20000400000 */
[----:B------:R-:W1:Y:S01]  /*29c0*/  MUFU.EX2 R38, R38 ;  /* 0x0000002600267308 */ /* 0x000e620000000800 */
[----:B------:R-:W-:Y:S02]  /*29d0*/  FFMA R19, R19, c[0x0][0x188], -R117 ;  /* 0x0000620013137a23 */ /* 0x000fe40000000875 */
[----:B------:R-:W-:Y:S01]  /*29e0*/  FMUL R24, R40, 1.4426950216293334961 ;  /* 0x3fb8aa3b28187820 */ /* 0x000fe20000400000 */
[----:B------:R-:W-:Y:S01]  /*29f0*/  F2FP.PACK_AB R11, R12, R11 ;  /* 0x0000000b0c0b723e */ /* 0x000fe200000000ff */
[----:B------:R-:W-:Y:S01]  /*2a00*/  FMUL R16, R16, 1.4426950216293334961 ;  /* 0x3fb8aa3b10107820 */ /* 0x000fe20000400000 */
[----:B------:R-:W-:Y:S01]  /*2a10*/  F2FP.PACK_AB R8, R7, R8 ;  /* 0x000000080708723e */ /* 0x000fe200000000ff */
[----:B------:R-:W-:Y:S01]  /*2a20*/  FFMA R17, R17, c[0x0][0x188], -R116 ;  /* 0x0000620011117a23 */ /* 0x000fe20000000874 */
[----:B------:R-:W2:Y:S01]  /*2a30*/  MUFU.EX2 R21, R21 ;  /* 0x0000001500157308 */ /* 0x000ea20000000800 */
[----:B------:R-:W-:Y:S01]  /*2a40*/  FFMA R43, R43, c[0x0][0x188], -R119 ;  /* 0x000062002b2b7a23 */ /* 0x000fe20000000877 */
[----:B------:R-:W-:Y:S01]  /*2a50*/  F2FP.PACK_AB R10, R5, R10 ;  /* 0x0000000a050a723e */ /* 0x000fe200000000ff */
[----:B------:R-:W-:-:S02]  /*2a60*/  FMUL R42, R42, 1.4426950216293334961 ;  /* 0x3fb8aa3b2a2a7820 */ /* 0x000fc40000400000 */
[----:B------:R-:W-:Y:S02]  /*2a70*/  FADD R22, R74, R15 ;  /* 0x0000000f4a167221 */ /* 0x000fe40000000000 */
[----:B------:R-:W-:Y:S01]  /*2a80*/  FMUL R29, R41, 1.4426950216293334961 ;  /* 0x3fb8aa3b291d7820 */ /* 0x000fe20000400000 */
[----:B------:R-:W1:Y:S01]  /*2a90*/  MUFU.EX2 R39, R39 ;  /* 0x0000002700277308 */ /* 0x000e620000000800 */
[----:B---3--:R-:W-:Y:S02]  /*2aa0*/  FADD R37, R28, R37 ;  /* 0x000000251c257221 */ /* 0x008fe40000000000 */
[----:B----4-:R-:W-:Y:S02]  /*2ab0*/  FADD R41, R31, R26 ;  /* 0x0000001a1f297221 */ /* 0x010fe40000000000 */
[----:B------:R-:W-:Y:S02]  /*2ac0*/  FMUL R19, R19, 1.4426950216293334961 ;  /* 0x3fb8aa3b13137820 */ /* 0x000fe40000400000 */
[----:B------:R-:W-:Y:S01]  /*2ad0*/  FMUL R17, R17, 1.4426950216293334961 ;  /* 0x3fb8aa3b11117820 */ /* 0x000fe20000400000 */
[----:B------:R-:W3:Y:S01]  /*2ae0*/  MUFU.EX2 R18, R18 ;  /* 0x0000001200127308 */ /* 0x000ee20000000800 */
[----:B------:R-:W-:-:S02]  /*2af0*/  FADD R27, R75, R22 ;  /* 0x000000164b1b7221 */ /* 0x000fc40000000000 */
[----:B------:R-:W-:Y:S02]  /*2b00*/  FMUL R43, R43, 1.4426950216293334961 ;  /* 0x3fb8aa3b2b2b7820 */ /* 0x000fe40000400000 */
[----:B0-----:R-:W-:Y:S02]  /*2b10*/  FADD R22, R32, R37 ;  /* 0x0000002520167221 */ /* 0x001fe40000000000 */
[----:B-----5:R-:W-:Y:S01]  /*2b20*/  FADD R26, R34, R41 ;  /* 0x00000029221a7221 */ /* 0x020fe20000000000 */
[----:B------:R-:W0:Y:S01]  /*2b30*/  MUFU.EX2 R24, R24 ;  /* 0x0000001800187308 */ /* 0x000e220000000800 */
[----:B------:R-:W-:Y:S01]  /*2b40*/  HMMA.16816.F32 R60, R8, R54, R60 ;  /* 0x00000036083c723c */ /* 0x000fe2000000183c */
[----:B------:R-:W-:-:S06]  /*2b50*/  FADD R23, R45, R14 ;  /* 0x0000000e2d177221 */ /* 0x000fcc0000000000 */
[----:B------:R-:W4:Y:S01]  /*2b60*/  MUFU.EX2 R16, R16 ;  /* 0x0000001000107308 */ /* 0x000f220000000800 */
[----:B------:R-:W-:Y:S07]  /*2b70*/  HMMA.16816.F32 R48, R8, R58, R48 ;  /* 0x0000003a0830723c */ /* 0x000fee0000001830 */
[----:B------:R-:W5:Y:S01]  /*2b80*/  MUFU.EX2 R42, R42 ;  /* 0x0000002a002a7308 */ /* 0x000f620000000800 */
[----:B------:R-:W-:Y:S02]  /*2b90*/  FADD R9, R33, R22 ;  /* 0x0000001621097221 */ /* 0x000fe40000000000 */
[----:B------:R-:W-:-:S05]  /*2ba0*/  FADD R11, R35, R26 ;  /* 0x0000001a230b7221 */ /* 0x000fca0000000000 */
[----:B------:R-:W0:Y:S01]  /*2bb0*/  MUFU.EX2 R19, R19 ;  /* 0x0000001300137308 */ /* 0x000e220000000800 */
[----:B------:R-:W-:Y:S02]  /*2bc0*/  FADD R10, R72, R27 ;  /* 0x0000001b480a7221 */ /* 0x000fe40000000000 */
[----:B------:R-:W-:-:S05]  /*2bd0*/  FADD R22, R20, R9 ;  /* 0x0000000914167221 */ /* 0x000fca0000000000 */
[----:B------:R-:W0:Y:S01]  /*2be0*/  MUFU.EX2 R29, R29 ;  /* 0x0000001d001d7308 */ /* 0x000e220000000800 */
[----:B------:R-:W-:Y:S02]  /*2bf0*/  FADD R8, R56, R23 ;  /* 0x0000001738087221 */ /* 0x000fe40000000000 */
[----:B-1----:R-:W-:-:S05]  /*2c00*/  FADD R26, R38, R11 ;  /* 0x0000000b261a7221 */ /* 0x002fca0000000000 */
[----:B------:R-:W1:Y:S01]  /*2c10*/  MUFU.EX2 R17, R17 ;  /* 0x0000001100117308 */ /* 0x000e620000000800 */
[----:B------:R-:W-:-:S07]  /*2c20*/  F2FP.PACK_AB R12, R47, R4 ;  /* 0x000000042f0c723e */ /* 0x000fce00000000ff */
[----:B------:R-:W1:Y:S01]  /*2c30*/  MUFU.EX2 R43, R43 ;  /* 0x0000002b002b7308 */ /* 0x000e620000000800 */
[----:B------:R-:W-:Y:S01]  /*2c40*/  F2FP.PACK_AB R14, R45, R44 ;  /* 0x0000002c2d0e723e */ /* 0x000fe200000000ff */
[----:B------:R-:W-:Y:S01]  /*2c50*/  FADD R11, R73, R10 ;  /* 0x0000000a490b7221 */ /* 0x000fe20000000000 */
[----:B------:R-:W-:Y:S01]  /*2c60*/  F2FP.PACK_AB R13, R13, R46 ;  /* 0x0000002e0d0d723e */ /* 0x000fe200000000ff */
[----:B--2---:R-:W-:Y:S01]  /*2c70*/  FADD R23, R21, R22 ;  /* 0x0000001615177221 */ /* 0x004fe20000000000 */
[----:B------:R-:W-:Y:S01]  /*2c80*/  LDSM.16.M88.4 R4, [R100+0x2000] ;  /* 0x002000006404783b */ /* 0x000fe20000000200 */
[----:B------:R-:W-:Y:S02]  /*2c90*/  FADD R9, R57, R8 ;  /* 0x0000000839097221 */ /* 0x000fe40000000000 */
[----:B------:R-:W-:Y:S01]  /*2ca0*/  FADD R27, R39, R26 ;  /* 0x0000001a271b7221 */ /* 0x000fe20000000000 */
[----:B------:R-:W-:Y:S01]  /*2cb0*/  LDSM.16.M88.4 R44, [R100+0x2400] ;  /* 0x00240000642c783b */ /* 0x000fe20000000200 */
[----:B---3--:R-:W-:-:S02]  /*2cc0*/  FADD R10, R18, R11 ;  /* 0x0000000b120a7221 */ /* 0x008fc40000000000 */
[----:B0-----:R-:W-:Y:S02]  /*2cd0*/  FADD R26, R24, R23 ;  /* 0x00000017181a7221 */ /* 0x001fe40000000000 */
[----:B----4-:R-:W-:Y:S02]  /*2ce0*/  FADD R8, R16, R9 ;  /* 0x0000000910087221 */ /* 0x010fe40000000000 */
[----:B-----5:R-:W-:Y:S02]  /*2cf0*/  FADD R36, R42, R27 ;  /* 0x0000001b2a247221 */ /* 0x020fe40000000000 */
[----:B------:R-:W-:Y:S02]  /*2d00*/  FADD R23, R19, R10 ;  /* 0x0000000a13177221 */ /* 0x000fe40000000000 */
[----:B------:R-:W-:Y:S02]  /*2d10*/  FADD R26, R29, R26 ;  /* 0x0000001a1d1a7221 */ /* 0x000fe40000000000 */
[----:B-1----:R-:W-:-:S02]  /*2d20*/  FADD R22, R17, R8 ;  /* 0x0000000811167221 */ /* 0x002fc40000000000 */
[----:B------:R-:W-:Y:S01]  /*2d30*/  FADD R36, R43, R36 ;  /* 0x000000242b247221 */ /* 0x000fe20000000000 */
[----:B------:R-:W0:Y:S04]  /*2d40*/  SHFL.BFLY PT, R40, R23, 0x2, 0x1f ;  /* 0x0c401f0017287f89 */ /* 0x000e2800000e0000 */
[----:B------:R-:W1:Y:S04]  /*2d50*/  SHFL.BFLY PT, R37, R26, 0x2, 0x1f ;  /* 0x0c401f001a257f89 */ /* 0x000e6800000e0000 */
[----:B------:R-:W2:Y:S04]  /*2d60*/  SHFL.BFLY PT, R27, R22, 0x2, 0x1f ;  /* 0x0c401f00161b7f89 */ /* 0x000ea800000e0000 */
[----:B------:R-:W3:Y:S01]  /*2d70*/  SHFL.BFLY PT, R41, R36, 0x2, 0x1f ;  /* 0x0c401f0024297f89 */ /* 0x000ee200000e0000 */
[----:B------:R-:W-:-:S02]  /*2d80*/  F2FP.PACK_AB R15, R75, R74 ;  /* 0x0000004a4b0f723e */ /* 0x000fc400000000ff */
[----:B------:R-:W-:Y:S02]  /*2d90*/  F2FP.PACK_AB R8, R28, R25 ;  /* 0x000000191c08723e */ /* 0x000fe400000000ff */
[----:B------:R-:W-:Y:S02]  /*2da0*/  F2FP.PACK_AB R10, R33, R32 ;  /* 0x00000020210a723e */ /* 0x000fe400000000ff */
[----:B------:R-:W-:Y:S02]  /*2db0*/  F2FP.PACK_AB R9, R31, R30 ;  /* 0x0000001e1f09723e */ /* 0x000fe400000000ff */
[----:B------:R-:W-:Y:S01]  /*2dc0*/  F2FP.PACK_AB R11, R35, R34 ;  /* 0x00000022230b723e */ /* 0x000fe200000000ff */
[----:B0-----:R-:W-:Y:S02]  /*2dd0*/  FADD R40, R23, R40 ;  /* 0x0000002817287221 */ /* 0x001fe40000000000 */
[----:B-1----:R-:W-:Y:S01]  /*2de0*/  FADD R37, R26, R37 ;  /* 0x000000251a257221 */ /* 0x002fe20000000000 */
[----:B------:R-:W-:Y:S01]  /*2df0*/  HMMA.16816.F32 R64, R12, R4, R64 ;  /* 0x000000040c40723c */ /* 0x000fe20000001840 */
[----:B--2---:R-:W-:-:S02]  /*2e00*/  FADD R27, R22, R27 ;  /* 0x0000001b161b7221 */ /* 0x004fc40000000000 */
[----:B---3--:R-:W-:-:S05]  /*2e10*/  FADD R41, R36, R41 ;  /* 0x0000002924297221 */ /* 0x008fca0000000000 */
[C---:B------:R-:W-:Y:S01]  /*2e20*/  HMMA.16816.F32 R60, R8.reuse, R4, R60 ;  /* 0x00000004083c723c */ /* 0x040fe2000000183c */
[----:B------:R-:W0:Y:S04]  /*2e30*/  SHFL.BFLY PT, R5, R40, 0x1, 0x1f ;  /* 0x0c201f0028057f89 */ /* 0x000e2800000e0000 */
[----:B------:R-:W-:Y:S03]  /*2e40*/  SHFL.BFLY PT, R4, R27, 0x1, 0x1f ;  /* 0x0c201f001b047f89 */ /* 0x000fe600000e0000 */
[-C--:B------:R-:W-:Y:S01]  /*2e50*/  HMMA.16816.F32 R48, R8, R44.reuse, R48 ;  /* 0x0000002c0830723c */ /* 0x080fe20000001830 */
[----:B------:R-:W1:Y:S04]  /*2e60*/  SHFL.BFLY PT, R8, R37, 0x1, 0x1f ;  /* 0x0c201f0025087f89 */ /* 0x000e6800000e0000 */
[----:B------:R-:W2:Y:S03]  /*2e70*/  SHFL.BFLY PT, R10, R41, 0x1, 0x1f ;  /* 0x0c201f00290a7f89 */ /* 0x000ea600000e0000 */
[----:B------:R-:W-:Y:S01]  /*2e80*/  HMMA.16816.F32 R68, R12, R44, R68 ;  /* 0x0000002c0c44723c */ /* 0x000fe20000001844 */
[----:B------:R-:W-:-:S02]  /*2e90*/  IADD3 R133, R133, 0x40, RZ ;  /* 0x0000004085857810 */ /* 0x000fc40007ffe0ff */
[----:B------:R-:W-:Y:S02]  /*2ea0*/  F2FP.PACK_AB R56, R57, R56 ;  /* 0x000000383938723e */ /* 0x000fe400000000ff */
[----:B------:R-:W-:Y:S02]  /*2eb0*/  ISETP.GE.AND P0, PT, R133, c[0x0][0x1d0], PT ;  /* 0x0000740085007a0c */ /* 0x000fe40003f06270 */
[----:B------:R-:W-:Y:S02]  /*2ec0*/  F2FP.PACK_AB R20, R21, R20 ;  /* 0x000000141514723e */ /* 0x000fe400000000ff */
[----:B------:R-:W-:Y:S02]  /*2ed0*/  F2FP.PACK_AB R58, R17, R16 ;  /* 0x00000010113a723e */ /* 0x000fe400000000ff */
[----:B------:R-:W-:Y:S02]  /*2ee0*/  F2FP.PACK_AB R57, R73, R72 ;  /* 0x000000484939723e */ /* 0x000fe400000000ff */
[----:B------:R-:W-:-:S02]  /*2ef0*/  F2FP.PACK_AB R59, R19, R18 ;  /* 0x00000012133b723e */ /* 0x000fc400000000ff */
[----:B------:R-:W-:Y:S02]  /*2f00*/  F2FP.PACK_AB R22, R29, R24 ;  /* 0x000000181d16723e */ /* 0x000fe400000000ff */
[----:B------:R-:W-:Y:S02]  /*2f10*/  F2FP.PACK_AB R21, R39, R38 ;  /* 0x000000262715723e */ /* 0x000fe400000000ff */
[----:B------:R-:W-:Y:S01]  /*2f20*/  F2FP.PACK_AB R23, R43, R42 ;  /* 0x0000002a2b17723e */ /* 0x000fe200000000ff */
[----:B------:R-:W-:Y:S01]  /*2f30*/  HMMA.16816.F32 R52, R56, R6, R64 ;  /* 0x000000063834723c */ /* 0x000fe20000001840 */
[----:B0-----:R-:W-:Y:S02]  /*2f40*/  FADD R5, R40, R5 ;  /* 0x0000000528057221 */ /* 0x001fe40000000000 */
[----:B-1----:R-:W-:Y:S02]  /*2f50*/  FADD R8, R37, R8 ;  /* 0x0000000825087221 */ /* 0x002fe40000000000 */
[----:B------:R-:W-:-:S03]  /*2f60*/  FADD R4, R27, R4 ;  /* 0x000000041b047221 */ /* 0x000fc60000000000 */
[----:B------:R-:W-:Y:S01]  /*2f70*/  HMMA.16816.F32 R60, R20, R6, R60 ;  /* 0x00000006143c723c */ /* 0x000fe2000000183c */
[----:B--2---:R-:W-:Y:S01]  /*2f80*/  FADD R10, R41, R10 ;  /* 0x0000000a290a7221 */ /* 0x004fe20000000000 */
[----:B------:R-:W-:Y:S01]  /*2f90*/  MOV R75, R118 ;  /* 0x00000076004b7202 */ /* 0x000fe20000000f00 */
[----:B------:R-:W-:-:S04]  /*2fa0*/  FFMA R114, R121, R114, R5 ;  /* 0x0000007279727223 */ /* 0x000fc80000000005 */
[----:B------:R-:W-:Y:S01]  /*2fb0*/  MOV R6, 0x40 ;  /* 0x0000004000067802 */ /* 0x000fe20000000f00 */
[----:B------:R-:W-:Y:S01]  /*2fc0*/  HMMA.16816.F32 R56, R56, R46, R68 ;  /* 0x0000002e3838723c */ /* 0x000fe20000001844 */
[----:B------:R-:W-:Y:S01]  /*2fd0*/  FFMA R113, R122, R113, R8 ;  /* 0x000000717a717223 */ /* 0x000fe20000000008 */
[----:B------:R-:W-:Y:S01]  /*2fe0*/  MOV R121, R116 ;  /* 0x0000007400797202 */ /* 0x000fe20000000f00 */
[----:B------:R-:W-:Y:S01]  /*2ff0*/  FFMA R115, R120, R115, R4 ;  /* 0x0000007378737223 */ /* 0x000fe20000000004 */
[----:B------:R-:W-:Y:S01]  /*3000*/  MOV R122, R117 ;  /* 0x00000075007a7202 */ /* 0x000fe20000000f00 */
[----:B------:R-:W-:-:S03]  /*3010*/  IMAD R101, R6, c[0x0][0x1b4], R101 ;  /* 0x00006d0006657a24 */ /* 0x000fc600078e0265 */
[----:B------:R-:W-:Y:S01]  /*3020*/  HMMA.16816.F32 R44, R20, R46, R48 ;  /* 0x0000002e142c723c */ /* 0x000fe20000001830 */
[----:B------:R-:W-:Y:S01]  /*3030*/  IMAD R109, R6, c[0x0][0x1a4], R109 ;  /* 0x00006900066d7a24 */ /* 0x000fe200078e026d */
[----:B------:R-:W-:Y:S01]  /*3040*/  MOV R74, R119 ;  /* 0x00000077004a7202 */ /* 0x000fe20000000f00 */
[----:B------:R-:W-:Y:S01]  /*3050*/  FFMA R112, R123, R112, R10 ;  /* 0x000000707b707223 */ /* 0x000fe2000000000a */
[----:B------:R-:W-:Y:S01]  /*3060*/  @P0 CALL.REL.NOINC `(.L_x_0) ;  /* 0x0000001000000944 */ /* 0x000fe20003c00000 */
[----:B------:R-:W-:Y:S05]  /*3070*/  BRA `(.L_x_1) ;  /* 0xffffdd3000007947 */ /* 0x000fea000383ffff */
.L_x_0:
[----:B0-----:R-:W-:Y:S01]  /*3080*/  SHF.L.U32 R2, R0, 0x2, RZ ;  /* 0x0000000200027819 */ /* 0x001fe200000006ff */
[----:B------:R-:W-:Y:S01]  /*3090*/  IMAD R11, R90, c[0x0][0x1c0], RZ ;  /* 0x000070005a0b7a24 */ /* 0x000fe200078e02ff */
[----:B------:R-:W-:Y:S01]  /*30a0*/  FSETP.GEU.AND P3, PT, R115, 1.175494350822287508e-38, PT ;  /* 0x008000007300780b */ /* 0x000fe20003f6e000 */
[----:B------:R-:W-:Y:S01]  /*30b0*/  IMAD R12, R91, c[0x0][0x1c4], RZ ;  /* 0x000071005b0c7a24 */ /* 0x000fe200078e02ff */
[----:B------:R-:W-:Y:S01]  /*30c0*/  LOP3.LUT R5, R2, 0x380, RZ, 0xc0, !PT ;  /* 0x0000038002057812 */ /* 0x000fe200078ec0ff */
[----:B------:R-:W-:Y:S01]  /*30d0*/  FMUL R4, R114, 8388608 ;  /* 0x4b00000072047820 */ /* 0x000fe20000400000 */
[----:B------:R-:W-:Y:S01]  /*30e0*/  SHF.L.U32 R2, R11, 0x1, RZ ;  /* 0x000000010b027819 */ /* 0x000fe200000006ff */
[----:B------:R-:W-:Y:S01]  /*30f0*/  FMUL R6, R113, 8388608 ;  /* 0x4b00000071067820 */ /* 0x000fe20000400000 */
[C---:B------:R-:W-:Y:S01]  /*3100*/  SHF.L.U32 R3, R12.reuse, 0x1, RZ ;  /* 0x000000010c037819 */ /* 0x040fe200000006ff */
[----:B------:R-:W-:Y:S01]  /*3110*/  IMAD.HI R16, R12, 0x2, RZ ;  /* 0x000000020c107827 */ /* 0x000fe200078e02ff */
[----:B------:R-:W-:Y:S01]  /*3120*/  SHF.L.U32 R9, R0, 0x3, RZ ;  /* 0x0000000300097819 */ /* 0x000fe200000006ff */
[----:B------:R-:W-:Y:S01]  /*3130*/  BAR.SYNC.DEFER_BLOCKING 0x0 ;  /* 0x0000000000007b1d */ /* 0x000fe20000010000 */
[----:B------:R-:W-:Y:S01]  /*3140*/  IADD3 R2, P4, P5, R3, c[0x0][0x178], R2 ;  /* 0x00005e0003027a10 */ /* 0x000fe20007d9e002 */
[----:B------:R-:W-:Y:S01]  /*3150*/  FMUL R3, R115, 8388608 ;  /* 0x4b00000073037820 */ /* 0x000fe20000400000 */
[----:B------:R-:W-:Y:S01]  /*3160*/  LOP3.LUT R8, R104, 0x60, RZ, 0xc0, !PT ;  /* 0x0000006068087812 */ /* 0x000fe200078ec0ff */
[----:B------:R-:W-:Y:S01]  /*3170*/  IMAD.HI R11, R11, 0x2, RZ ;  /* 0x000000020b0b7827 */ /* 0x000fe200078e02ff */
[----:B------:R-:W-:-:S02]  /*3180*/  LOP3.LUT R13, R0, 0xc, RZ, 0xc0, !PT ;  /* 0x0000000c000d7812 */ /* 0x000fc400078ec0ff */
[----:B------:R-:W-:Y:S01]  /*3190*/  FSEL R31, R3, R115, !P3 ;  /* 0x00000073031f7208 */ /* 0x000fe20005800000 */
[----:B------:R-:W-:Y:S01]  /*31a0*/  IMAD R90, R90, c[0x0][0x1cc], RZ ;  /* 0x000073005a5a7a24 */ /* 0x000fe200078e02ff */
[----:B------:R-:W-:Y:S02]  /*31b0*/  FSETP.GEU.AND P6, PT, R114, 1.175494350822287508e-38, PT ;  /* 0x008000007200780b */ /* 0x000fe40003fce000 */
[----:B------:R-:W-:Y:S01]  /*31c0*/  LOP3.LUT R10, R9, 0x38, RZ, 0xc0, !PT ;  /* 0x00000038090a7812 */ /* 0x000fe200078ec0ff */
[C---:B------:R-:W-:Y:S01]  /*31d0*/  FMUL R9, R112.reuse, 8388608 ;  /* 0x4b00000070097820 */ /* 0x040fe20000400000 */
[----:B------:R-:W-:Y:S02]  /*31e0*/  IADD3 R3, R31, -0x3f3504f3, RZ ;  /* 0xc0cafb0d1f037810 */ /* 0x000fe40007ffe0ff */
[----:B------:R-:W-:Y:S02]  /*31f0*/  FSETP.GEU.AND P1, PT, R112, 1.175494350822287508e-38, PT ;  /* 0x008000007000780b */ /* 0x000fe40003f2e000 */
[----:B------:R-:W-:-:S02]  /*3200*/  LOP3.LUT R7, R0, 0xf0, RZ, 0xc0, !PT ;  /* 0x000000f000077812 */ /* 0x000fc400078ec0ff */
[----:B------:R-:W-:Y:S02]  /*3210*/  FSEL R33, R4, R114, !P6 ;  /* 0x0000007204217208 */ /* 0x000fe40007000000 */
[----:B------:R-:W-:Y:S02]  /*3220*/  LEA R8, R13, R8, 0x9 ;  /* 0x000000080d087211 */ /* 0x000fe400078e48ff */
[----:B------:R-:W-:Y:S02]  /*3230*/  LOP3.LUT R4, R3, 0xff800000, RZ, 0xc0, !PT ;  /* 0xff80000003047812 */ /* 0x000fe400078ec0ff */
[----:B------:R-:W-:Y:S02]  /*3240*/  FSEL R39, R9, R112, !P1 ;  /* 0x0000007009277208 */ /* 0x000fe40004800000 */
[----:B------:R-:W-:Y:S02]  /*3250*/  FSETP.GEU.AND P0, PT, R113, 1.175494350822287508e-38, PT ;  /* 0x008000007100780b */ /* 0x000fe40003f0e000 */
[----:B------:R-:W-:-:S02]  /*3260*/  IADD3 R3, R33, -0x3f3504f3, RZ ;  /* 0xc0cafb0d21037810 */ /* 0x000fc40007ffe0ff */
[C---:B------:R-:W-:Y:S02]  /*3270*/  LEA R18, R7.reuse, R8, 0x3 ;  /* 0x0000000807127211 */ /* 0x040fe400078e18ff */
[----:B------:R-:W-:Y:S02]  /*3280*/  LEA R20, R7, R10, 0x2 ;  /* 0x0000000a07147211 */ /* 0x000fe400078e10ff */
[----:B------:R-:W-:Y:S02]  /*3290*/  LEA R102, R102, R5, 0x3 ;  /* 0x0000000566667211 */ /* 0x000fe400078e18ff */
[--C-:B------:R-:W-:Y:S01]  /*32a0*/  SHF.R.S32.HI R14, RZ, 0x4, R0.reuse ;  /* 0x00000004ff0e7819 */ /* 0x100fe20000011400 */
[----:B------:R-:W0:Y:S01]  /*32b0*/  I2F R5, R4 ;  /* 0x0000000400057306 */ /* 0x000e220000201400 */
[----:B------:R-:W-:Y:S02]  /*32c0*/  SHF.R.U32.HI R7, RZ, 0x1, R0 ;  /* 0x00000001ff077819 */ /* 0x000fe40000011600 */
[----:B------:R-:W-:-:S02]  /*32d0*/  IADD3 R0, R39, -0x3f3504f3, RZ ;  /* 0xc0cafb0d27007810 */ /* 0x000fc40007ffe0ff */
[----:B------:R-:W-:Y:S02]  /*32e0*/  FSEL R32, R6, R113, !P0 ;  /* 0x0000007106207208 */ /* 0x000fe40004000000 */
[----:B------:R-:W-:Y:S02]  /*32f0*/  LOP3.LUT R6, R3, 0xff800000, RZ, 0xc0, !PT ;  /* 0xff80000003067812 */ /* 0x000fe400078ec0ff */
[----:B------:R-:W-:Y:S02]  /*3300*/  FSETP.GT.AND P2, PT, |R112|, 8.50705917302346158658e+37, PT ;  /* 0x7e8000007000780b */ /* 0x000fe40003f44200 */
[----:B------:R-:W-:Y:S01]  /*3310*/  LOP3.LUT R12, R0, 0xff800000, RZ, 0xc0, !PT ;  /* 0xff800000000c7812 */ /* 0x000fe200078ec0ff */
[----:B------:R-:W1:Y:S01]  /*3320*/  I2F R8, R6 ;  /* 0x0000000600087306 */ /* 0x000e620000201400 */
[----:B------:R-:W-:Y:S02]  /*3330*/  FSEL R0, RZ, -23, P3 ;  /* 0xc1b80000ff007808 */ /* 0x000fe40001800000 */
[----:B------:R-:W-:-:S02]  /*3340*/  FSETP.GEU.AND P3, PT, |R112|, 1.175494350822287508e-38, PT ;  /* 0x008000007000780b */ /* 0x000fc40003f6e200 */
[----:B------:R-:W-:Y:S01]  /*3350*/  LOP3.LUT R7, R7, 0x4, RZ, 0xc0, !PT ;  /* 0x0000000407077812 */ /* 0x000fe200078ec0ff */
[----:B0-----:R-:W-:Y:S01]  /*3360*/  FFMA.FTZ R0, R5, 1.1920928955078125e-07, R0 ;  /* 0x3400000005007823 */ /* 0x001fe20000010000 */
[----:B------:R-:W-:Y:S02]  /*3370*/  IADD3 R3, R32, -0x3f3504f3, RZ ;  /* 0xc0cafb0d20037810 */ /* 0x000fe40007ffe0ff */
[----:B------:R-:W-:Y:S01]  /*3380*/  IADD3 R37, R7, R20, RZ ;  /* 0x0000001407257210 */ /* 0x000fe20007ffe0ff */
[----:B------:R-:W-:Y:S01]  /*3390*/  @P2 FMUL R112, R112, 0.25 ;  /* 0x3e80000070702820 */ /* 0x000fe20000400000 */
[----:B------:R-:W-:Y:S01]  /*33a0*/  FSEL R5, RZ, -23, P6 ;  /* 0xc1b80000ff057808 */ /* 0x000fe20003000000 */
[----:B------:R-:W-:Y:S01]  /*33b0*/  @P2 FMUL R47, R47, 0.25 ;  /* 0x3e8000002f2f2820 */ /* 0x000fe20000400000 */
[----:B------:R-:W-:Y:S01]  /*33c0*/  LOP3.LUT R9, R3, 0xff800000, RZ, 0xc0, !PT ;  /* 0xff80000003097812 */ /* 0x000fe200078ec0ff */
[----:B------:R-:W-:Y:S01]  /*33d0*/  @P2 FMUL R46, R46, 0.25 ;  /* 0x3e8000002e2e2820 */ /* 0x000fe20000400000 */
[----:B------:R-:W-:Y:S01]  /*33e0*/  FSEL R7, RZ, -23, P0 ;  /* 0xc1b80000ff077808 */ /* 0x000fe20000000000 */
[----:B------:R-:W-:Y:S01]  /*33f0*/  @!P3 FMUL R112, R112, 16777216 ;  /* 0x4b8000007070b820 */ /* 0x000fe20000400000 */
[----:B------:R-:W-:Y:S01]  /*3400*/  FSETP.GT.AND P0, PT, |R113|, 8.50705917302346158658e+37, PT ;  /* 0x7e8000007100780b */ /* 0x000fe20003f04200 */
[----:B------:R-:W0:Y:S01]  /*3410*/  I2F R10, R9 ;  /* 0x00000009000a7306 */ /* 0x000e220000201400 */
[----:B------:R-:W-:Y:S01]  /*3420*/  SGXT R3, R14, 0x1 ;  /* 0x000000010e03781a */ /* 0x000fe20000000200 */
[----:B-1----:R-:W-:Y:S01]  /*3430*/  FFMA.FTZ R8, R8, 1.1920928955078125e-07, R5 ;  /* 0x3400000008087823 */ /* 0x002fe20000010005 */
[----:B------:R-:W-:Y:S01]  /*3440*/  FSETP.GEU.AND P6, PT, |R114|, 1.175494350822287508e-38, PT ;  /* 0x008000007200780b */ /* 0x000fe20003fce200 */
[----:B------:R-:W-:Y:S01]  /*3450*/  @P2 FMUL R63, R63, 0.25 ;  /* 0x3e8000003f3f2820 */ /* 0x000fe20000400000 */
[----:B------:R-:W-:Y:S01]  /*3460*/  LOP3.LUT R102, R102, 0x808, R3, 0x78, !PT ;  /* 0x0000080866667812 */ /* 0x000fe200078e7803 */
[----:B------:R-:W-:Y:S01]  /*3470*/  @P2 FMUL R62, R62, 0.25 ;  /* 0x3e8000003e3e2820 */ /* 0x000fe20000400000 */
[----:B------:R-:W-:Y:S01]  /*3480*/  FSETP.GEU.AND P2, PT, |R113|, 1.175494350822287508e-38, PT ;  /* 0x008000007100780b */ /* 0x000fe20003f4e200 */
[----:B------:R1:W2:Y:S01]  /*3490*/  I2F R14, R12 ;  /* 0x0000000c000e7306 */ /* 0x0002a20000201400 */
[----:B------:R-:W-:Y:S01]  /*34a0*/  IADD3.X R3, R16, c[0x0][0x17c], R11, P4, P5 ;  /* 0x00005f0010037a10 */ /* 0x000fe200027ea40b */
[----:B------:R-:W-:Y:S01]  /*34b0*/  @!P3 FMUL R47, R47, 16777216 ;  /* 0x4b8000002f2fb820 */ /* 0x000fe20000400000 */
[----:B------:R-:W-:Y:S01]  /*34c0*/  FSETP.GT.AND P4, PT, |R114|, 8.50705917302346158658e+37, PT ;  /* 0x7e8000007200780b */ /* 0x000fe20003f84200 */
[----:B------:R-:W-:Y:S01]  /*34d0*/  @P0 FMUL R113, R113, 0.25 ;  /* 0x3e80000071710820 */ /* 0x000fe20000400000 */
[C---:B------:R-:W-:Y:S01]  /*34e0*/  FSETP.GT.AND P5, PT, |R115|.reuse, 8.50705917302346158658e+37, PT ;  /* 0x7e8000007300780b */ /* 0x040fe20003fa4200 */
[----:B------:R-:W-:Y:S01]  /*34f0*/  @!P3 FMUL R46, R46, 16777216 ;  /* 0x4b8000002e2eb820 */ /* 0x000fe20000400000 */
[----:B------:R-:W-:Y:S01]  /*3500*/  FSEL R11, RZ, -23, P1 ;  /* 0xc1b80000ff0b7808 */ /* 0x000fe20000800000 */
[----:B------:R-:W3:Y:S01]  /*3510*/  MUFU.RCP R5, R112 ;  /* 0x0000007000057308 */ /* 0x000ee20000001000 */
[----:B------:R-:W-:Y:S01]  /*3520*/  FSETP.GEU.AND P1, PT, |R115|, 1.175494350822287508e-38, PT ;  /* 0x008000007300780b */ /* 0x000fe20003f2e200 */
[----:B------:R-:W-:Y:S01]  /*3530*/  @!P3 FMUL R63, R63, 16777216 ;  /* 0x4b8000003f3fb820 */ /* 0x000fe20000400000 */
[----:B------:R-:W-:Y:S01]  /*3540*/  LEA R30, R13, R18, 0x1 ;  /* 0x000000120d1e7211 */ /* 0x000fe200078e08ff */
[----:B------:R-:W-:Y:S01]  /*3550*/  @!P3 FMUL R62, R62, 16777216 ;  /* 0x4b8000003e3eb820 */ /* 0x000fe20000400000 */
[----:B------:R-:W-:Y:S01]  /*3560*/  IADD3 R4, R31, -R4, RZ ;  /* 0x800000041f047210 */ /* 0x000fe20007ffe0ff */
[----:B------:R-:W-:Y:S01]  /*3570*/  @!P2 FMUL R113, R113, 16777216 ;  /* 0x4b8000007171a820 */ /* 0x000fe20000400000 */
[----:B-1----:R-:W-:Y:S01]  /*3580*/  IADD3 R12, R39, -R12, RZ ;  /* 0x8000000c270c7210 */ /* 0x002fe20007ffe0ff */
[----:B0-----:R-:W-:Y:S01]  /*3590*/  FFMA.FTZ R10, R10, 1.1920928955078125e-07, R7 ;  /* 0x340000000a0a7823 */ /* 0x001fe20000010007 */
[----:B------:R-:W-:Y:S01]  /*35a0*/  IADD3 R9, R32, -R9, RZ ;  /* 0x8000000920097210 */ /* 0x000fe20007ffe0ff */
[----:B--2---:R-:W-:Y:S01]  /*35b0*/  FFMA.FTZ R11, R14, 1.1920928955078125e-07, R11 ;  /* 0x340000000e0b7823 */ /* 0x004fe2000001000b */
[----:B------:R-:W-:Y:S01]  /*35c0*/  IADD3 R6, R33, -R6, RZ ;  /* 0x8000000621067210 */ /* 0x000fe20007ffe0ff */
[----:B------:R-:W-:Y:S01]  /*35d0*/  @P4 FMUL R114, R114, 0.25 ;  /* 0x3e80000072724820 */ /* 0x000fe20000400000 */
[----:B------:R-:W-:Y:S01]  /*35e0*/  FSETP.NEU.AND P3, PT, R31, RZ, PT ;  /* 0x000000ff1f00720b */ /* 0x000fe20003f6d000 */
[----:B------:R-:W-:Y:S01]  /*35f0*/  @P5 FMUL R115, R115, 0.25 ;  /* 0x3e80000073735820 */ /* 0x000fe20000400000 */
[----:B------:R-:W-:Y:S01]  /*3600*/  LOP3.LUT R103, R103, 0x1f8, RZ, 0xc0, !PT ;  /* 0x000001f867677812 */ /* 0x000fe200078ec0ff */
[C---:B---3--:R-:W-:Y:S01]  /*3610*/  FMUL R7, R5.reuse, R47 ;  /* 0x0000002f05077220 */ /* 0x048fe20000400000 */
[----:B------:R-:W-:Y:S01]  /*3620*/  MOV R47, c[0x0][0x1c8] ;  /* 0x00007200002f7a02 */ /* 0x000fe20000000f00 */
[----:B------:R-:W-:-:S02]  /*3630*/  FMUL R14, R5, R46 ;  /* 0x0000002e050e7220 */ /* 0x000fc40000400000 */
[C---:B------:R-:W-:Y:S02]  /*3640*/  FMUL R15, R5.reuse, R63 ;  /* 0x0000003f050f7220 */ /* 0x040fe40000400000 */
[----:B------:R-:W-:Y:S02]  /*3650*/  FMUL R18, R5, R62 ;  /* 0x0000003e05127220 */ /* 0x000fe40000400000 */
[----:B------:R-:W0:Y:S01]  /*3660*/  MUFU.RCP R5, R113 ;  /* 0x0000007100057308 */ /* 0x000e220000001000 */
[----:B------:R-:W-:Y:S02]  /*3670*/  @!P6 FMUL R114, R114, 16777216 ;  /* 0x4b8000007272e820 */ /* 0x000fe40000400000 */
[----:B------:R-:W-:Y:S01]  /*3680*/  @!P1 FMUL R115, R115, 16777216 ;  /* 0x4b80000073739820 */ /* 0x000fe20000400000 */
[----:B------:R-:W-:Y:S01]  /*3690*/  F2FP.PACK_AB R18, R15, R18 ;  /* 0x000000120f12723e */ /* 0x000fe200000000ff */
[----:B------:R-:W-:Y:S02]  /*36a0*/  @P0 FMUL R61, R61, 0.25 ;  /* 0x3e8000003d3d0820 */ /* 0x000fe40000400000 */
[----:B------:R-:W-:Y:S01]  /*36b0*/  @P0 FMUL R60, R60, 0.25 ;  /* 0x3e8000003c3c0820 */ /* 0x000fe20000400000 */
[----:B------:R-:W1:Y:S01]  /*36c0*/  MUFU.RCP R13, R114 ;  /* 0x00000072000d7308 */ /* 0x000e620000001000 */
[----:B------:R-:W-:-:S02]  /*36d0*/  @!P2 FMUL R61, R61, 16777216 ;  /* 0x4b8000003d3da820 */ /* 0x000fc40000400000 */
[----:B------:R-:W-:Y:S02]  /*36e0*/  @!P2 FMUL R60, R60, 16777216 ;  /* 0x4b8000003c3ca820 */ /* 0x000fe40000400000 */
[----:B------:R-:W-:Y:S02]  /*36f0*/  @P4 FMUL R59, R59, 0.25 ;  /* 0x3e8000003b3b4820 */ /* 0x000fe40000400000 */
[----:B------:R-:W-:Y:S01]  /*3700*/  @P4 FMUL R58, R58, 0.25 ;  /* 0x3e8000003a3a4820 */ /* 0x000fe20000400000 */
[----:B------:R-:W2:Y:S01]  /*3710*/  MUFU.RCP R16, R115 ;  /* 0x0000007300107308 */ /* 0x000ea20000001000 */
[----:B------:R-:W-:Y:S02]  /*3720*/  @P4 FMUL R55, R55, 0.25 ;  /* 0x3e80000037374820 */ /* 0x000fe40000400000 */
[----:B------:R-:W-:Y:S01]  /*3730*/  @P4 FMUL R54, R54, 0.25 ;  /* 0x3e80000036364820 */ /* 0x000fe20000400000 */
[----:B------:R-:W-:Y:S01]  /*3740*/  ISETP.GE.U32.AND P4, PT, R39, 0x7f800000, PT ;  /* 0x7f8000002700780c */ /* 0x000fe20003f86070 */
[----:B------:R-:W-:-:S02]  /*3750*/  @P5 FMUL R57, R57, 0.25 ;  /* 0x3e80000039395820 */ /* 0x000fc40000400000 */
[----:B------:R-:W-:Y:S02]  /*3760*/  @P5 FMUL R56, R56, 0.25 ;  /* 0x3e80000038385820 */ /* 0x000fe40000400000 */
[----:B------:R-:W-:Y:S02]  /*3770*/  @P5 FMUL R53, R53, 0.25 ;  /* 0x3e80000035355820 */ /* 0x000fe40000400000 */
[----:B------:R-:W-:Y:S01]  /*3780*/  @P5 FMUL R52, R52, 0.25 ;  /* 0x3e80000034345820 */ /* 0x000fe20000400000 */
[----:B------:R-:W-:Y:S01]  /*3790*/  ISETP.GE.U32.AND P5, PT, R32, 0x7f800000, PT ;  /* 0x7f8000002000780c */ /* 0x000fe20003fa6070 */
[----:B------:R-:W-:Y:S02]  /*37a0*/  @P0 FMUL R45, R45, 0.25 ;  /* 0x3e8000002d2d0820 */ /* 0x000fe40000400000 */
[----:B------:R-:W-:Y:S01]  /*37b0*/  @P0 FMUL R44, R44, 0.25 ;  /* 0x3e8000002c2c0820 */ /* 0x000fe20000400000 */
[----:B------:R-:W-:Y:S01]  /*37c0*/  ISETP.GE.U32.AND P0, PT, R31, 0x7f800000, PT ;  /* 0x7f8000001f00780c */ /* 0x000fe20003f06070 */
[----:B0-----:R-:W-:-:S02]  /*37d0*/  FMUL R17, R5, R61 ;  /* 0x0000003d05117220 */ /* 0x001fc40000400000 */
[----:B------:R-:W-:Y:S02]  /*37e0*/  FMUL R20, R5, R60 ;  /* 0x0000003c05147220 */ /* 0x000fe40000400000 */
[----:B------:R-:W-:Y:S02]  /*37f0*/  @!P6 FMUL R59, R59, 16777216 ;  /* 0x4b8000003b3be820 */ /* 0x000fe40000400000 */
[----:B------:R-:W-:Y:S01]  /*3800*/  @!P6 FMUL R58, R58, 16777216 ;  /* 0x4b8000003a3ae820 */ /* 0x000fe20000400000 */
[----:B------:R-:W-:Y:S01]  /*3810*/  F2FP.PACK_AB R20, R17, R20 ;  /* 0x000000141114723e */ /* 0x000fe200000000ff */
[----:B------:R-:W-:Y:S01]  /*3820*/  @!P6 FMUL R55, R55, 16777216 ;  /* 0x4b8000003737e820 */ /* 0x000fe20000400000 */
[----:B------:R-:W-:Y:S01]  /*3830*/  MOV R17, 0x3dc6b27f ;  /* 0x3dc6b27f00117802 */ /* 0x000fe20000000f00 */
[----:B------:R-:W-:Y:S02]  /*3840*/  @!P6 FMUL R54, R54, 16777216 ;  /* 0x4b8000003636e820 */ /* 0x000fe40000400000 */
[----:B------:R-:W-:-:S02]  /*3850*/  @!P1 FMUL R57, R57, 16777216 ;  /* 0x4b80000039399820 */ /* 0x000fc40000400000 */
[----:B------:R-:W-:Y:S02]  /*3860*/  @!P1 FMUL R56, R56, 16777216 ;  /* 0x4b80000038389820 */ /* 0x000fe40000400000 */
[----:B------:R-:W-:Y:S02]  /*3870*/  @!P1 FMUL R53, R53, 16777216 ;  /* 0x4b80000035359820 */ /* 0x000fe40000400000 */
[----:B------:R-:W-:Y:S01]  /*3880*/  @!P1 FMUL R52, R52, 16777216 ;  /* 0x4b80000034349820 */ /* 0x000fe20000400000 */
[----:B------:R-:W-:Y:S01]  /*3890*/  ISETP.GE.U32.AND P1, PT, R33, 0x7f800000, PT ;  /* 0x7f8000002100780c */ /* 0x000fe20003f26070 */
[----:B------:R-:W-:Y:S02]  /*38a0*/  @!P2 FMUL R45, R45, 16777216 ;  /* 0x4b8000002d2da820 */ /* 0x000fe40000400000 */
[----:B------:R-:W-:Y:S01]  /*38b0*/  @!P2 FMUL R44, R44, 16777216 ;  /* 0x4b8000002c2ca820 */ /* 0x000fe20000400000 */
[----:B------:R-:W-:Y:S01]  /*38c0*/  FSETP.NEU.AND P2, PT, R33, RZ, PT ;  /* 0x000000ff2100720b */ /* 0x000fe20003f4d000 */
[----:B-1----:R-:W-:-:S02]  /*38d0*/  FMUL R19, R13, R59 ;  /* 0x0000003b0d137220 */ /* 0x002fc40000400000 */
[C---:B------:R-:W-:Y:S02]  /*38e0*/  FMUL R22, R13.reuse, R58 ;  /* 0x0000003a0d167220 */ /* 0x040fe40000400000 */
[C---:B------:R-:W-:Y:S02]  /*38f0*/  FMUL R23, R13.reuse, R55 ;  /* 0x000000370d177220 */ /* 0x040fe40000400000 */
[----:B------:R-:W-:Y:S01]  /*3900*/  FMUL R26, R13, R54 ;  /* 0x000000360d1a7220 */ /* 0x000fe20000400000 */
[----:B------:R-:W-:Y:S01]  /*3910*/  F2FP.PACK_AB R27, R19, R22 ;  /* 0x00000016131b723e */ /* 0x000fe200000000ff */
[C---:B--2---:R-:W-:Y:S01]  /*3920*/  FMUL R21, R16.reuse, R57 ;  /* 0x0000003910157220 */ /* 0x044fe20000400000 */
[----:B------:R-:W-:Y:S01]  /*3930*/  F2FP.PACK_AB R19, R7, R14 ;  /* 0x0000000e0713723e */ /* 0x000fe200000000ff */
[C---:B------:R-:W-:Y:S01]  /*3940*/  FMUL R24, R16.reuse, R56 ;  /* 0x0000003810187220 */ /* 0x040fe20000400000 */
[----:B------:R-:W-:Y:S01]  /*3950*/  F2FP.PACK_AB R26, R23, R26 ;  /* 0x0000001a171a723e */ /* 0x000fe200000000ff */
[----:B------:R-:W-:-:S02]  /*3960*/  FMUL R25, R16, R53 ;  /* 0x0000003510197220 */ /* 0x000fc40000400000 */
[----:B------:R-:W-:Y:S01]  /*3970*/  FMUL R28, R16, R52 ;  /* 0x00000034101c7220 */ /* 0x000fe20000400000 */
[----:B------:R-:W-:Y:S01]  /*3980*/  F2FP.PACK_AB R29, R21, R24 ;  /* 0x00000018151d723e */ /* 0x000fe200000000ff */
[----:B------:R-:W-:Y:S02]  /*3990*/  FADD R4, R4, -1 ;  /* 0xbf80000004047421 */ /* 0x000fe40000000000 */
[----:B------:R-:W-:Y:S01]  /*39a0*/  FMUL R13, R5, R45 ;  /* 0x0000002d050d7220 */ /* 0x000fe20000400000 */
[----:B------:R-:W-:Y:S01]  /*39b0*/  F2FP.PACK_AB R28, R25, R28 ;  /* 0x0000001c191c723e */ /* 0x000fe200000000ff */
[----:B------:R-:W-:Y:S02]  /*39c0*/  FMUL R16, R5, R44 ;  /* 0x0000002c05107220 */ /* 0x000fe40000400000 */
[----:B------:R-:W-:Y:S02]  /*39d0*/  FFMA.FTZ R5, R4, R17, -0.16845393180847167969 ;  /* 0xbe2c7f3004057423 */ /* 0x000fe40000010011 */
[----:B------:R-:W-:Y:S01]  /*39e0*/  FADD R9, R9, -1 ;  /* 0xbf80000009097421 */ /* 0x000fe20000000000 */
[----:B------:R-:W-:Y:S01]  /*39f0*/  F2FP.PACK_AB R21, R13, R16 ;  /* 0x000000100d15723e */ /* 0x000fe200000000ff */
[----:B------:R-:W-:Y:S01]  /*3a00*/  FADD R13, R12, -1 ;  /* 0xbf8000000c0d7421 */ /* 0x000fe20000000000 */
[----:B------:R-:W-:Y:S01]  /*3a10*/  LOP3.LUT R16, R102, 0x10, RZ, 0x3c, !PT ;  /* 0x0000001066107812 */ /* 0x000fe200078e3cff */
[----:B------:R-:W-:Y:S01]  /*3a20*/  FFMA.FTZ R5, R4, R5, 0.1716887056827545166 ;  /* 0x3e2fcf2a04057423 */ /* 0x000fe20000010005 */
[----:B------:R-:W-:Y:S01]  /*3a30*/  STS.64 [R102], R28 ;  /* 0x0000001c66007388 */ /* 0x000fe20000000a00 */
[----:B------:R-:W-:-:S02]  /*3a40*/  FFMA.FTZ R14, R13, R17, -0.16845393180847167969 ;  /* 0xbe2c7f300d0e7423 */ /* 0x000fc40000010011 */
[C---:B------:R-:W-:Y:S01]  /*3a50*/  FFMA.FTZ R5, R4.reuse, R5, -0.17900948226451873779 ;  /* 0xbe374e4304057423 */ /* 0x040fe20000010005 */
[----:B------:R0:W-:Y:S01]  /*3a60*/  STS.64 [R102+0x400], R20 ;  /* 0x0004001466007388 */ /* 0x0001e20000000a00 */
[----:B------:R-:W-:Y:S02]  /*3a70*/  FFMA.FTZ R12, R9, R17, -0.16845393180847167969 ;  /* 0xbe2c7f30090c7423 */ /* 0x000fe40000010011 */
[----:B------:R-:W-:Y:S01]  /*3a80*/  FFMA.FTZ R14, R13, R14, 0.1716887056827545166 ;  /* 0x3e2fcf2a0d0e7423 */ /* 0x000fe2000001000e */
[----:B------:R-:W-:Y:S01]  /*3a90*/  STS.64 [R16+0x1000], R26 ;  /* 0x0010001a10007388 */ /* 0x000fe20000000a00 */
[----:B------:R-:W-:Y:S02]  /*3aa0*/  FFMA.FTZ R5, R4, R5, 0.20512372255325317383 ;  /* 0x3e520bf404057423 */ /* 0x000fe40000010005 */
[----:B------:R-:W-:Y:S01]  /*3ab0*/  FFMA.FTZ R12, R9, R12, 0.1716887056827545166 ;  /* 0x3e2fcf2a090c7423 */ /* 0x000fe2000001000c */
[----:B------:R1:W-:Y:S01]  /*3ac0*/  STS.64 [R16+0x1400], R18 ;  /* 0x0014001210007388 */ /* 0x0003e20000000a00 */
[----:B------:R-:W-:-:S02]  /*3ad0*/  FFMA.FTZ R14, R13, R14, -0.17900948226451873779 ;  /* 0xbe374e430d0e7423 */ /* 0x000fc4000001000e */
[----:B------:R-:W-:Y:S01]  /*3ae0*/  FFMA.FTZ R5, R4, R5, -0.24046532809734344482 ;  /* 0xbe763c8b04057423 */ /* 0x000fe20000010005 */
[----:B0-----:R-:W-:Y:S01]  /*3af0*/  LEA R21, R47, R47, 0x3 ;  /* 0x0000002f2f157211 */ /* 0x001fe200078e18ff */
[----:B------:R-:W-:Y:S02]  /*3b00*/  FADD R6, R6, -1 ;  /* 0xbf80000006067421 */ /* 0x000fe40000000000 */
[----:B------:R-:W-:Y:S02]  /*3b10*/  FFMA.FTZ R12, R9, R12, -0.17900948226451873779 ;  /* 0xbe374e43090c7423 */ /* 0x000fe4000001000c */
[----:B------:R-:W-:Y:S02]  /*3b20*/  FFMA.FTZ R14, R13, R14, 0.20512372255325317383 ;  /* 0x3e520bf40d0e7423 */ /* 0x000fe4000001000e */
[----:B------:R-:W-:Y:S01]  /*3b30*/  FFMA.FTZ R5, R4, R5, 0.28857114911079406738 ;  /* 0x3e93bf9904057423 */ /* 0x000fe20000010005 */
[----:B-1----:R-:W-:Y:S01]  /*3b40*/  LOP3.LUT R16, R30, 0x10, RZ, 0x3c, !PT ;  /* 0x000000101e107812 */ /* 0x002fe200078e3cff */
[----:B------:R-:W-:Y:S01]  /*3b50*/  FFMA.FTZ R7, R6, R17, -0.16845393180847167969 ;  /* 0xbe2c7f3006077423 */ /* 0x000fe20000010011 */
[----:B------:R-:W-:Y:S01]  /*3b60*/  BAR.SYNC.DEFER_BLOCKING 0x0 ;  /* 0x0000000000007b1d */ /* 0x000fe20000010000 */
[----:B------:R-:W-:Y:S01]  /*3b70*/  FFMA.FTZ R12, R9, R12, 0.20512372255325317383 ;  /* 0x3e520bf4090c7423 */ /* 0x000fe2000001000c */
[----:B------:R-:W-:Y:S01]  /*3b80*/  LEA R17, R47, -R47, 0x3 ;  /* 0x8000002f2f117211 */ /* 0x000fe200078e18ff */
[----:B------:R-:W-:Y:S01]  /*3b90*/  FFMA.FTZ R14, R13, R14, -0.24046532809734344482 ;  /* 0xbe763c8b0d0e7423 */ /* 0x000fe2000001000e */
[----:B------:R-:W-:Y:S01]  /*3ba0*/  SHF.L.U32 R19, R47, 0x3, RZ ;  /* 0x000000032f137819 */ /* 0x000fe200000006ff */
[----:B------:R-:W-:-:S02]  /*3bb0*/  FFMA.FTZ R5, R4, R5, -0.36067417263984680176 ;  /* 0xbeb8aa4904057423 */ /* 0x000fc40000010005 */
[----:B------:R-:W-:Y:S02]  /*3bc0*/  FFMA.FTZ R7, R6, R7, 0.1716887056827545166 ;  /* 0x3e2fcf2a06077423 */ /* 0x000fe40000010007 */
[----:B------:R-:W-:Y:S02]  /*3bd0*/  FFMA.FTZ R12, R9, R12, -0.24046532809734344482 ;  /* 0xbe763c8b090c7423 */ /* 0x000fe4000001000c */
[----:B------:R-:W-:Y:S02]  /*3be0*/  FFMA.FTZ R14, R13, R14, 0.28857114911079406738 ;  /* 0x3e93bf990d0e7423 */ /* 0x000fe4000001000e */
[----:B------:R-:W-:Y:S02]  /*3bf0*/  FFMA.FTZ R5, R4, R5, 0.48089820146560668945 ;  /* 0x3ef6384a04057423 */ /* 0x000fe40000010005 */
[----:B------:R-:W-:Y:S02]  /*3c00*/  FFMA.FTZ R7, R6, R7, -0.17900948226451873779 ;  /* 0xbe374e4306077423 */ /* 0x000fe40000010007 */
[----:B------:R-:W-:-:S02]  /*3c10*/  FFMA.FTZ R12, R9, R12, 0.28857114911079406738 ;  /* 0x3e93bf99090c7423 */ /* 0x000fc4000001000c */
[----:B------:R-:W-:Y:S02]  /*3c20*/  FFMA.FTZ R14, R13, R14, -0.36067417263984680176 ;  /* 0xbeb8aa490d0e7423 */ /* 0x000fe4000001000e */
[----:B------:R-:W-:Y:S02]  /*3c30*/  FFMA.FTZ R5, R4, R5, -0.72134751081466674805 ;  /* 0xbf38aa3b04057423 */ /* 0x000fe40000010005 */
[----:B------:R-:W-:Y:S01]  /*3c40*/  FFMA.FTZ R7, R6, R7, 0.20512372255325317383 ;  /* 0x3e520bf406077423 */ /* 0x000fe20000010007 */
[----:B------:R-:W-:Y:S01]  /*3c50*/  LDS.64 R42, [R16] ;  /* 0x00000000102a7984 */ /* 0x000fe20000000a00 */
[----:B------:R-:W-:Y:S02]  /*3c60*/  FFMA.FTZ R12, R9, R12, -0.36067417263984680176 ;  /* 0xbeb8aa49090c7423 */ /* 0x000fe4000001000c */
[----:B------:R-:W-:Y:S02]  /*3c70*/  FFMA.FTZ R14, R13, R14, 0.48089820146560668945 ;  /* 0x3ef6384a0d0e7423 */ /* 0x000fe4000001000e */
[----:B------:R-:W-:-:S02]  /*3c80*/  FMUL R5, R4, R5 ;  /* 0x0000000504057220 */ /* 0x000fc40000400000 */
[----:B------:R-:W-:Y:S02]  /*3c90*/  FFMA.FTZ R7, R6, R7, -0.24046532809734344482 ;  /* 0xbe763c8b06077423 */ /* 0x000fe40000010007 */
[----:B------:R-:W-:Y:S02]  /*3ca0*/  FFMA.FTZ R12, R9, R12, 0.48089820146560668945 ;  /* 0x3ef6384a090c7423 */ /* 0x000fe4000001000c */
[----:B------:R-:W-:Y:S02]  /*3cb0*/  FFMA.FTZ R14, R13, R14, -0.72134751081466674805 ;  /* 0xbf38aa3b0d0e7423 */ /* 0x000fe4000001000e */
[----:B------:R-:W-:Y:S02]  /*3cc0*/  FMUL R5, R4, R5 ;  /* 0x0000000504057220 */ /* 0x000fe40000400000 */
[----:B------:R-:W-:Y:S02]  /*3cd0*/  FFMA.FTZ R7, R6, R7, 0.28857114911079406738 ;  /* 0x3e93bf9906077423 */ /* 0x000fe40000010007 */
[----:B------:R-:W-:-:S02]  /*3ce0*/  FFMA.FTZ R12, R9, R12, -0.72134751081466674805 ;  /* 0xbf38aa3b090c7423 */ /* 0x000fc4000001000c */
[----:B------:R-:W-:Y:S02]  /*3cf0*/  FMUL R14, R13, R14 ;  /* 0x0000000e0d0e7220 */ /* 0x000fe40000400000 */
[----:B------:R-:W-:Y:S01]  /*3d00*/  FFMA.FTZ R5, R4, 1.4426950216293334961, R5 ;  /* 0x3fb8aa3b04057823 */ /* 0x000fe20000010005 */
[----:B------:R-:W-:Y:S01]  /*3d10*/  @P0 MOV R4, 0x7f800000 ;  /* 0x7f80000000040802 */ /* 0x000fe20000000f00 */
[----:B------:R-:W-:Y:S02]  /*3d20*/  FFMA.FTZ R7, R6, R7, -0.36067417263984680176 ;  /* 0xbeb8aa4906077423 */ /* 0x000fe40000010007 */
[----:B------:R-:W-:Y:S02]  /*3d30*/  FMUL R12, R9, R12 ;  /* 0x0000000c090c7220 */ /* 0x000fe40000400000 */
[----:B------:R-:W-:Y:S02]  /*3d40*/  FMUL R14, R13, R14 ;  /* 0x0000000e0d0e7220 */ /* 0x000fe40000400000 */
[----:B------:R-:W-:Y:S01]  /*3d50*/  FADD R0, R0, R5 ;  /* 0x0000000500007221 */ /* 0x000fe20000000000 */
[----:B------:R-:W-:Y:S01]  /*3d60*/  @P5 MOV R5, 0x7f800000 ;  /* 0x7f80000000055802 */ /* 0x000fe20000000f00 */
[----:B------:R-:W-:Y:S01]  /*3d70*/  @P0 FFMA.FTZ R0, R31, R4, +INF ;  /* 0x7f8000001f000423 */ /* 0x000fe20000010004 */
[----:B------:R-:W-:Y:S01]  /*3d80*/  @P4 MOV R4, 0x7f800000 ;  /* 0x7f80000000044802 */ /* 0x000fe20000000f00 */
[----:B------:R-:W-:Y:S01]  /*3d90*/  FFMA.FTZ R7, R6, R7, 0.48089820146560668945 ;  /* 0x3ef6384a06077423 */ /* 0x000fe20000010007 */
[----:B------:R-:W-:Y:S01]  /*3da0*/  FSETP.NEU.AND P0, PT, R39, RZ, PT ;  /* 0x000000ff2700720b */ /* 0x000fe20003f0d000 */
[----:B------:R-:W-:-:S02]  /*3db0*/  FMUL R12, R9, R12 ;  /* 0x0000000c090c7220 */ /* 0x000fc40000400000 */
[----:B------:R-:W-:Y:S01]  /*3dc0*/  FFMA.FTZ R14, R13, 1.4426950216293334961, R14 ;  /* 0x3fb8aa3b0d0e7823 */ /* 0x000fe2000001000e */
[----:B------:R-:W-:Y:S01]  /*3dd0*/  LEA R13, R47, R47, 0x2 ;  /* 0x0000002f2f0d7211 */ /* 0x000fe200078e10ff */
[----:B------:R-:W-:Y:S02]  /*3de0*/  FFMA.FTZ R7, R6, R7, -0.72134751081466674805 ;  /* 0xbf38aa3b06077423 */ /* 0x000fe40000010007 */
[----:B------:R-:W-:Y:S01]  /*3df0*/  FFMA.FTZ R9, R9, 1.4426950216293334961, R12 ;  /* 0x3fb8aa3b09097823 */ /* 0x000fe2000001000c */
[----:B------:R-:W-:Y:S01]  /*3e00*/  LOP3.LUT R12, R30, 0x8, RZ, 0x3c, !PT ;  /* 0x000000081e0c7812 */ /* 0x000fe200078e3cff */
[----:B------:R-:W-:Y:S01]  /*3e10*/  FADD R36, R11, R14 ;  /* 0x0000000e0b247221 */ /* 0x000fe20000000000 */
[----:B------:R-:W-:Y:S01]  /*3e20*/  SHF.L.U32 R11, R47, 0x2, RZ ;  /* 0x000000022f0b7819 */ /* 0x000fe200000006ff */
[----:B------:R-:W-:Y:S02]  /*3e30*/  @P4 FFMA.FTZ R36, R39, R4, +INF ;  /* 0x7f80000027244423 */ /* 0x000fe40000010004 */
[----:B------:R0:W1:Y:S01]  /*3e40*/  LDS.64 R38, [R30] ;  /* 0x000000001e267984 */ /* 0x0000620000000a00 */
[----:B------:R-:W-:-:S02]  /*3e50*/  FMUL R7, R6, R7 ;  /* 0x0000000706077220 */ /* 0x000fc40000400000 */
[C---:B------:R-:W-:Y:S01]  /*3e60*/  IMAD R15, R47.reuse, 0x6, RZ ;  /* 0x000000062f0f7824 */ /* 0x040fe200078e02ff */
[----:B------:R2:W3:Y:S01]  /*3e70*/  LDS.64 R40, [R12] ;  /* 0x000000000c287984 */ /* 0x0004e20000000a00 */
[----:B------:R-:W-:Y:S01]  /*3e80*/  FMUL R7, R6, R7 ;  /* 0x0000000706077220 */ /* 0x000fe20000400000 */
[----:B------:R-:W-:Y:S01]  /*3e90*/  FSEL R36, R36, -INF , P0 ;  /* 0xff80000024247808 */ /* 0x000fe20000000000 */
[----:B------:R-:W-:Y:S01]  /*3ea0*/  FADD R35, R10, R9 ;  /* 0x000000090a237221 */ /* 0x000fe20000000000 */
[----:B0-----:R-:W-:Y:S01]  /*3eb0*/  LOP3.LUT R30, R30, 0x18, RZ, 0x3c, !PT ;  /* 0x000000181e1e7812 */ /* 0x001fe200078e3cff */
[----:B------:R-:W-:Y:S01]  /*3ec0*/  FFMA.FTZ R7, R6, 1.4426950216293334961, R7 ;  /* 0x3fb8aa3b06077823 */ /* 0x000fe20000010007 */
[----:B------:R-:W-:Y:S01]  /*3ed0*/  @P1 MOV R6, 0x7f800000 ;  /* 0x7f80000000061802 */ /* 0x000fe20000000f00 */
[----:B------:R-:W-:Y:S01]  /*3ee0*/  @P5 FFMA.FTZ R35, R32, R5, +INF ;  /* 0x7f80000020235423 */ /* 0x000fe20000010005 */
[C---:B------:R-:W-:Y:S01]  /*3ef0*/  LEA R9, R47.reuse, R47, 0x1 ;  /* 0x0000002f2f097211 */ /* 0x040fe200078e08ff */
[----:B------:R0:W4:Y:S01]  /*3f00*/  LDS.64 R44, [R30] ;  /* 0x000000001e2c7984 */ /* 0x0001220000000a00 */
[----:B------:R-:W-:Y:S01]  /*3f10*/  FADD R34, R8, R7 ;  /* 0x0000000708227221 */ /* 0x000fe20000000000 */
[----:B------:R-:W-:Y:S01]  /*3f20*/  SHF.L.U32 R7, R47, 0x1, RZ ;  /* 0x000000012f077819 */ /* 0x000fe200000006ff */
[----:B------:R-:W-:Y:S01]  /*3f30*/  @P1 FFMA.FTZ R34, R33, R6, +INF ;  /* 0x7f80000021221423 */ /* 0x000fe20000010006 */
[CC--:B------:R-:W-:Y:S01]  /*3f40*/  LEA R6, P5, R47.reuse, R2.reuse, 0x2 ;  /* 0x000000022f067211 */ /* 0x0c0fe200078a10ff */
[----:B------:R-:W-:Y:S01]  /*3f50*/  IMAD R23, R47, 0xa, RZ ;  /* 0x0000000a2f177824 */ /* 0x000fe200078e02ff */
[-C--:B------:R-:W-:Y:S01]  /*3f60*/  IADD3 R4, P4, R7, R2.reuse, RZ ;  /* 0x0000000207047210 */ /* 0x080fe20007f9e0ff */
[----:B------:R-:W-:Y:S01]  /*3f70*/  IMAD R27, R47, 0xc, RZ ;  /* 0x0000000c2f1b7824 */ /* 0x000fe200078e02ff */
[-C--:B------:R-:W-:Y:S01]  /*3f80*/  IADD3 R8, P6, R15, R2.reuse, RZ ;  /* 0x000000020f087210 */ /* 0x080fe20007fde0ff */
[C---:B------:R-:W-:Y:S01]  /*3f90*/  IMAD R31, R47.reuse, 0xe, RZ ;  /* 0x0000000e2f1f7824 */ /* 0x040fe200078e02ff */
[CC--:B------:R-:W-:Y:S01]  /*3fa0*/  LEA.HI.X.SX32 R5, R47.reuse, R3.reuse, 0x1, P4 ;  /* 0x000000032f057211 */ /* 0x0c0fe200020f0eff */
[----:B------:R-:W-:Y:S01]  /*3fb0*/  IMAD R49, R47, 0x12, RZ ;  /* 0x000000122f317824 */ /* 0x000fe200078e02ff */
[-C--:B------:R-:W-:Y:S01]  /*3fc0*/  LEA.HI.X.SX32 R7, R7, R3.reuse, 0x1, P5 ;  /* 0x0000000307077211 */ /* 0x080fe200028f0eff */
[----:B------:R-:W-:Y:S01]  /*3fd0*/  IMAD R51, R47, 0x14, RZ ;  /* 0x000000142f337824 */ /* 0x000fe200078e02ff */
[-C--:B------:R-:W-:Y:S01]  /*3fe0*/  LEA.HI.X.SX32 R9, R9, R3.reuse, 0x1, P6 ;  /* 0x0000000309097211 */ /* 0x080fe200030f0eff */
[C---:B------:R-:W-:Y:S01]  /*3ff0*/  IMAD R53, R47.reuse, 0x16, RZ ;  /* 0x000000162f357824 */ /* 0x040fe200078e02ff */
[CC--:B------:R-:W-:Y:S01]  /*4000*/  LEA R10, P4, R47.reuse, R2.reuse, 0x3 ;  /* 0x000000022f0a7211 */ /* 0x0c0fe200078818ff */
[----:B------:R-:W-:Y:S01]  /*4010*/  IMAD R55, R47, 0x18, RZ ;  /* 0x000000182f377824 */ /* 0x000fe200078e02ff */
[-C--:B--2---:R-:W-:Y:S01]  /*4020*/  IADD3 R12, P5, R23, R2.reuse, RZ ;  /* 0x00000002170c7210 */ /* 0x084fe20007fbe0ff */
[----:B------:R-:W-:Y:S01]  /*4030*/  IMAD R25, R47, 0xb, RZ ;  /* 0x0000000b2f197824 */ /* 0x000fe200078e02ff */
[-C--:B------:R-:W-:Y:S01]  /*4040*/  IADD3 R14, P6, R27, R2.reuse, RZ ;  /* 0x000000021b0e7210 */ /* 0x080fe20007fde0ff */
[----:B------:R-:W-:Y:S01]  /*4050*/  IMAD R57, R47, 0x1a, RZ ;  /* 0x0000001a2f397824 */ /* 0x000fe200078e02ff */
[-C--:B------:R-:W-:Y:S01]  /*4060*/  LEA.HI.X.SX32 R11, R11, R3.reuse, 0x1, P4 ;  /* 0x000000030b0b7211 */ /* 0x080fe200020f0eff */
[----:B------:R-:W-:Y:S01]  /*4070*/  IMAD R59, R47, 0x1c, RZ ;  /* 0x0000001c2f3b7824 */ /* 0x000fe200078e02ff */
[-C--:B------:R-:W-:Y:S01]  /*4080*/  LEA.HI.X.SX32 R13, R13, R3.reuse, 0x1, P5 ;  /* 0x000000030d0d7211 */ /* 0x080fe200028f0eff */
[----:B------:R-:W-:Y:S01]  /*4090*/  IMAD R61, R47, 0x1e, RZ ;  /* 0x0000001e2f3d7824 */ /* 0x000fe200078e02ff */
[----:B------:R-:W-:Y:S01]  /*40a0*/  LEA.HI.X.SX32 R15, R15, R3, 0x1, P6 ;  /* 0x000000030f0f7211 */ /* 0x000fe200030f0eff */
[----:B------:R-:W-:Y:S01]  /*40b0*/  IMAD R29, R47, 0xd, RZ ;  /* 0x0000000d2f1d7824 */ /* 0x000fe200078e02ff */
[-C--:B------:R-:W-:Y:S01]  /*40c0*/  IADD3 R16, P4, R31, R2.reuse, RZ ;  /* 0x000000021f107210 */ /* 0x080fe20007f9e0ff */
[----:B-1----:R3:W-:Y:S01]  /*40d0*/  STG.E.U16 [R2.64], R38 ;  /* 0x0000002602007986 */ /* 0x0027e2000c101504 */
[-C--:B------:R-:W-:Y:S01]  /*40e0*/  LEA R18, P5, R47, R2.reuse, 0x4 ;  /* 0x000000022f127211 */ /* 0x080fe200078a20ff */
[----:B------:R-:W-:Y:S01]  /*40f0*/  FFMA R119, R36, 0.69314718246459960938, R119 ;  /* 0x3f31721824777823 */ /* 0x000fe20000000077 */
[----:B------:R-:W-:-:S02]  /*4100*/  IADD3 R20, P6, R49, R2, RZ ;  /* 0x0000000231147210 */ /* 0x000fc40007fde0ff */
[-C--:B------:R-:W-:Y:S02]  /*4110*/  LEA.HI.X.SX32 R17, R17, R3.reuse, 0x1, P4 ;  /* 0x0000000311117211 */ /* 0x080fe400020f0eff */
[-C--:B------:R-:W-:Y:S02]  /*4120*/  LEA.HI.X.SX32 R19, R19, R3.reuse, 0x1, P5 ;  /* 0x0000000313137211 */ /* 0x080fe400028f0eff */
[----:B------:R-:W-:Y:S02]  /*4130*/  LEA.HI.X.SX32 R21, R21, R3, 0x1, P6 ;  /* 0x0000000315157211 */ /* 0x000fe400030f0eff */
[-C--:B------:R-:W-:Y:S02]  /*4140*/  IADD3 R22, P4, R51, R2.reuse, RZ ;  /* 0x0000000233167210 */ /* 0x080fe40007f9e0ff */
[-C--:B------:R-:W-:Y:S02]  /*4150*/  IADD3 R24, P5, R53, R2.reuse, RZ ;  /* 0x0000000235187210 */ /* 0x080fe40007fbe0ff */
[----:B------:R-:W-:-:S02]  /*4160*/  IADD3 R26, P6, R55, R2, RZ ;  /* 0x00000002371a7210 */ /* 0x000fc40007fde0ff */
[----:B------:R-:W-:Y:S02]  /*4170*/  FSETP.NEU.AND P1, PT, R32, RZ, PT ;  /* 0x000000ff2000720b */ /* 0x000fe40003f2d000 */
[-C--:B------:R-:W-:Y:S02]  /*4180*/  LEA.HI.X.SX32 R23, R23, R3.reuse, 0x1, P4 ;  /* 0x0000000317177211 */ /* 0x080fe400020f0eff */
[-C--:B------:R-:W-:Y:S02]  /*4190*/  LEA.HI.X.SX32 R25, R25, R3.reuse, 0x1, P5 ;  /* 0x0000000319197211 */ /* 0x080fe400028f0eff */
[----:B------:R-:W-:Y:S02]  /*41a0*/  LEA.HI.X.SX32 R27, R27, R3, 0x1, P6 ;  /* 0x000000031b1b7211 */ /* 0x000fe400030f0eff */
[----:B------:R-:W-:Y:S02]  /*41b0*/  LEA R33, R47, -R47, 0x4 ;  /* 0x8000002f2f217211 */ /* 0x000fe400078e20ff */
[----:B------:R-:W-:-:S02]  /*41c0*/  IADD3 R28, P4, R57, R2, RZ ;  /* 0x00000002391c7210 */ /* 0x000fc40007f9e0ff */
[-C--:B0-----:R-:W-:Y:S02]  /*41d0*/  IADD3 R30, P5, R59, R2.reuse, RZ ;  /* 0x000000023b1e7210 */ /* 0x081fe40007fbe0ff */
[----:B------:R-:W-:Y:S02]  /*41e0*/  IADD3 R32, P6, R61, R2, RZ ;  /* 0x000000023d207210 */ /* 0x000fe40007fde0ff */
[----:B------:R-:W-:Y:S02]  /*41f0*/  PRMT R46, R38, 0x7632, R46 ;  /* 0x00007632262e7816 */ /* 0x000fe4000000002e */
[-C--:B------:R-:W-:Y:S02]  /*4200*/  LEA.HI.X.SX32 R29, R29, R3.reuse, 0x1, P4 ;  /* 0x000000031d1d7211 */ /* 0x080fe400020f0eff */
[-C--:B------:R-:W-:Y:S01]  /*4210*/  LEA.HI.X.SX32 R31, R31, R3.reuse, 0x1, P5 ;  /* 0x000000031f1f7211 */ /* 0x080fe200028f0eff */
[----:B------:R0:W-:Y:S01]  /*4220*/  STG.E.U16 [R4.64], R46 ;  /* 0x0000002e04007986 */ /* 0x0001e2000c101504 */
[----:B------:R-:W-:-:S02]  /*4230*/  LEA.HI.X.SX32 R33, R33, R3, 0x1, P6 ;  /* 0x0000000321217211 */ /* 0x000fc400030f0eff */
[----:B---3--:R-:W-:Y:S01]  /*4240*/  PRMT R3, R40, 0x7632, R3 ;  /* 0x0000763228037816 */ /* 0x008fe20000000003 */
[----:B------:R4:W-:Y:S01]  /*4250*/  STG.E.U16 [R6.64], R40 ;  /* 0x0000002806007986 */ /* 0x0009e2000c101504 */
[----:B------:R-:W-:Y:S02]  /*4260*/  PRMT R2, R41, 0x7632, R2 ;  /* 0x0000763229027816 */ /* 0x000fe40000000002 */
[----:B------:R-:W-:Y:S01]  /*4270*/  FSEL R34, R34, -INF , P2 ;  /* 0xff80000022227808 */ /* 0x000fe20001000000 */
[----:B------:R1:W-:Y:S01]  /*4280*/  STG.E.U16 [R8.64], R3 ;  /* 0x0000000308007986 */ /* 0x0003e2000c101504 */
[----:B------:R-:W-:Y:S02]  /*4290*/  FSEL R35, R35, -INF , P1 ;  /* 0xff80000023237808 */ /* 0x000fe40000800000 */
[----:B0-----:R-:W-:Y:S01]  /*42a0*/  PRMT R5, R42, 0x7632, R5 ;  /* 0x000076322a057816 */ /* 0x001fe20000000005 */
[----:B------:R-:W-:Y:S01]  /*42b0*/  STG.E.U16 [R10.64], R42 ;  /* 0x0000002a0a007986 */ /* 0x000fe2000c101504 */
[----:B------:R-:W-:Y:S01]  /*42c0*/  PRMT R4, R43, 0x7632, R4 ;  /* 0x000076322b047816 */ /* 0x000fe20000000004 */
[----:B------:R-:W-:Y:S01]  /*42d0*/  FFMA R117, R34, 0.69314718246459960938, R117 ;  /* 0x3f31721822757823 */ /* 0x000fe20000000075 */
[----:B----4-:R-:W-:Y:S01]  /*42e0*/  PRMT R7, R44, 0x7632, R7 ;  /* 0x000076322c077816 */ /* 0x010fe20000000007 */
[----:B------:R0:W-:Y:S01]  /*42f0*/  STG.E.U16 [R12.64], R5 ;  /* 0x000000050c007986 */ /* 0x0001e2000c101504 */
[----:B------:R-:W-:Y:S01]  /*4300*/  FFMA R118, R35, 0.69314718246459960938, R118 ;  /* 0x3f31721823767823 */ /* 0x000fe20000000076 */
[----:B-1----:R-:W-:-:S02]  /*4310*/  PRMT R9, R39, 0x7632, R9 ;  /* 0x0000763227097816 */ /* 0x002fc40000000009 */
[----:B------:R-:W-:Y:S01]  /*4320*/  STG.E.U16 [R14.64], R44 ;  /* 0x0000002c0e007986 */ /* 0x000fe2000c101504 */
[----:B------:R-:W-:-:S03]  /*4330*/  FSEL R3, R0, -INF , P3 ;  /* 0xff80000000037808 */ /* 0x000fc60001800000 */
[----:B------:R-:W-:Y:S02]  /*4340*/  STG.E.U16 [R16.64], R7 ;  /* 0x0000000710007986 */ /* 0x000fe4000c101504 */
[----:B------:R-:W-:Y:S01]  /*4350*/  FFMA R116, R3, 0.69314718246459960938, R116 ;  /* 0x3f31721803747823 */ /* 0x000fe20000000074 */
[----:B------:R-:W-:Y:S01]  /*4360*/  SHF.L.U32 R3, R91, 0x2, RZ ;  /* 0x000000025b037819 */ /* 0x000fe200000006ff */
[----:B------:R-:W-:Y:S01]  /*4370*/  STG.E.U16 [R18.64], R39 ;  /* 0x0000002712007986 */ /* 0x000fe2000c101504 */
[----:B0-----:R-:W-:Y:S01]  /*4380*/  PRMT R5, R45, 0x7632, R5 ;  /* 0x000076322d057816 */ /* 0x001fe20000000005 */
[----:B------:R-:W-:Y:S02]  /*4390*/  IMAD.HI R91, R91, 0x4, RZ ;  /* 0x000000045b5b7827 */ /* 0x000fe400078e02ff */
[----:B------:R-:W-:Y:S04]  /*43a0*/  STG.E.U16 [R20.64], R9 ;  /* 0x0000000914007986 */ /* 0x000fe8000c101504 */
[----:B------:R-:W-:Y:S04]  /*43b0*/  STG.E.U16 [R22.64], R41 ;  /* 0x0000002916007986 */ /* 0x000fe8000c101504 */
[----:B------:R0:W-:Y:S04]  /*43c0*/  STG.E.U16 [R24.64], R2 ;  /* 0x0000000218007986 */ /* 0x0001e8000c101504 */
[----:B------:R-:W-:Y:S04]  /*43d0*/  STG.E.U16 [R26.64], R43 ;  /* 0x0000002b1a007986 */ /* 0x000fe8000c101504 */
[----:B------:R-:W-:Y:S04]  /*43e0*/  STG.E.U16 [R28.64], R4 ;  /* 0x000000041c007986 */ /* 0x000fe8000c101504 */
[----:B------:R-:W-:Y:S01]  /*43f0*/  STG.E.U16 [R30.64], R45 ;  /* 0x0000002d1e007986 */ /* 0x000fe2000c101504 */
[C---:B0-----:R-:W-:Y:S01]  /*4400*/  SHF.L.U32 R2, R90.reuse, 0x2, RZ ;  /* 0x000000025a027819 */ /* 0x041fe200000006ff */
[----:B------:R-:W-:-:S02]  /*4410*/  IMAD.HI R90, R90, 0x4, RZ ;  /* 0x000000045a5a7827 */ /* 0x000fc400078e02ff */
[----:B------:R-:W-:Y:S04]  /*4420*/  STG.E.U16 [R32.64], R5 ;  /* 0x0000000520007986 */ /* 0x000fe8000c101504 */
[----:B------:R-:W-:Y:S01]  /*4430*/  BAR.SYNC.DEFER_BLOCKING 0x0 ;  /* 0x0000000000007b1d */ /* 0x000fe20000010000 */
[----:B------:R-:W-:-:S04]  /*4440*/  IADD3 R2, P0, P1, R3, c[0x0][0x180], R2 ;  /* 0x0000600003027a10 */ /* 0x000fc8000791e002 */
[----:B------:R-:W-:Y:S01]  /*4450*/  IADD3.X R3, R91, c[0x0][0x184], R90, P0, P1 ;  /* 0x000061005b037a10 */ /* 0x000fe200007e245a */
[----:B------:R-:W-:Y:S04]  /*4460*/  STS.64 [R103], R116 ;  /* 0x0000007467007388 */ /* 0x000fe80000000a00 */
[----:B------:R-:W-:Y:S04]  /*4470*/  STS.64 [R103+0x200], R118 ;  /* 0x0002007667007388 */ /* 0x000fe80000000a00 */
[----:B------:R-:W-:Y:S06]  /*4480*/  BAR.SYNC.DEFER_BLOCKING 0x0 ;  /* 0x0000000000007b1d */ /* 0x000fec0000010000 */
[----:B------:R-:W0:Y:S04]  /*4490*/  LDS R37, [R37] ;  /* 0x0000000025257984 */ /* 0x000e280000000800 */
[----:B0-----:R-:W-:Y:S01]  /*44a0*/  STG.E [R2.64], R37 ;  /* 0x0000002502007986 */ /* 0x001fe2000c101904 */
[----:B------:R-:W-:Y:S05]  /*44b0*/  EXIT ;  /* 0x000000000000794d */ /* 0x000fea0003800000 */
.L_x_2:
[----:B------:R-:W-:-:S00]  /*44c0*/  BRA `(.L_x_2) ;  /* 0xfffffff000007947 */ /* 0x000fc0000383ffff */
[----:B------:R-:W-:-:S00]  /*44d0*/  NOP ;  /* 0x0000000000007918 */ /* 0x000fc00000000000 */
        /* <DEDUP_REMOVED lines=10> */
.L_x_3:


//--------------------- .nv.global.init           --------------------------
	.section	.nv.global.init,"aw",@progbits
.nv.global.init:
	.type		_$_str,@object
	.size		_$_str,(.L_0 - _$_str)
_$_str:
        /*0000*/ 	.byte	0x5f, 0x5f, 0x43, 0x55, 0x44, 0x41, 0x5f, 0x46, 0x54, 0x5a, 0x00
.L_0:


//--------------------- .nv.shared.attn_fwd       --------------------------
	.section	.nv.shared.attn_fwd,"aw",@nobits
	.sectionflags	@""
	.align	16
